//
// Generated by NVIDIA NVVM Compiler
//
// Compiler Build ID: CL-36424714
// Cuda compilation tools, release 13.0, V13.0.88
// Based on NVVM 20.0.0
//

.version 9.0
.target sm_100
.address_size 64

	// .globl	generate_keypair
.const .align 8 .b8 SECP256K1_P[32] = {255, 255, 255, 255, 255, 255, 255, 255, 255, 255, 255, 255, 255, 255, 255, 255, 255, 255, 255, 255, 255, 255, 255, 255, 47, 252, 255, 255, 254, 255, 255, 255};
.const .align 8 .b8 SECP256K1_GX[32] = {172, 187, 220, 249, 126, 102, 190, 121, 7, 11, 135, 206, 149, 98, 160, 85};
.const .align 8 .b8 SECP256K1_GY[32] = {101, 196, 163, 38, 119, 218, 58, 72, 168, 8, 17, 14, 252, 251, 164, 93};
.const .align 8 .b8 SECP256K1_N[32] = {65, 65, 54, 208, 140, 94, 210, 191, 255, 255, 255, 255, 255, 255, 255, 255, 255, 255, 255, 255, 255, 255, 255, 255, 106, 206, 237, 186, 254, 255, 255, 255};

.visible .entry generate_keypair(
	.param .u64 .ptr .align 1 generate_keypair_param_0,
	.param .u64 .ptr .align 1 generate_keypair_param_1,
	.param .u32 generate_keypair_param_2
)
{
	.local .align 16 .b8 	__local_depot0[32];
	.reg .b64 	%SP;
	.reg .b64 	%SPL;
	.reg .pred 	%p<16>;
	.reg .b16 	%rs<5>;
	.reg .b32 	%r<26>;
	.reg .b64 	%rd<181>;

	mov.u64 	%SPL, __local_depot0;
	ld.param.u64 	%rd22, [generate_keypair_param_0];
	ld.param.u64 	%rd23, [generate_keypair_param_1];
	ld.param.u32 	%r4, [generate_keypair_param_2];
	add.u64 	%rd1, %SPL, 0;
	mov.u32 	%r5, %ctaid.x;
	mov.u32 	%r6, %ntid.x;
	mov.u32 	%r7, %tid.x;
	mad.lo.s32 	%r1, %r5, %r6, %r7;
	setp.ge.s32 	%p1, %r1, %r4;
	@%p1 bra 	$L__BB0_7;
	cvta.to.global.u64 	%rd30, %rd22;
	shl.b32 	%r9, %r1, 5;
	cvt.s64.s32 	%rd31, %r9;
	add.s64 	%rd32, %rd30, %rd31;
	ld.global.u8 	%rd33, [%rd32];
	ld.global.u8 	%r10, [%rd32+1];
	mul.wide.u32 	%rd34, %r10, 256;
	or.b64  	%rd35, %rd34, %rd33;
	ld.global.u8 	%r11, [%rd32+2];
	mul.wide.u32 	%rd36, %r11, 65536;
	or.b64  	%rd37, %rd36, %rd35;
	ld.global.u8 	%r12, [%rd32+3];
	mul.wide.u32 	%rd38, %r12, 16777216;
	or.b64  	%rd39, %rd38, %rd37;
	ld.global.u8 	%rd40, [%rd32+4];
	shl.b64 	%rd41, %rd40, 32;
	or.b64  	%rd42, %rd41, %rd39;
	ld.global.u8 	%rd43, [%rd32+5];
	shl.b64 	%rd44, %rd43, 40;
	or.b64  	%rd45, %rd44, %rd42;
	ld.global.u8 	%rd46, [%rd32+6];
	shl.b64 	%rd47, %rd46, 48;
	or.b64  	%rd48, %rd47, %rd45;
	ld.global.u8 	%rd49, [%rd32+7];
	shl.b64 	%rd50, %rd49, 56;
	or.b64  	%rd51, %rd50, %rd48;
	ld.global.u8 	%rd52, [%rd32+8];
	ld.global.u8 	%r13, [%rd32+9];
	mul.wide.u32 	%rd53, %r13, 256;
	or.b64  	%rd54, %rd53, %rd52;
	ld.global.u8 	%r14, [%rd32+10];
	mul.wide.u32 	%rd55, %r14, 65536;
	or.b64  	%rd56, %rd55, %rd54;
	ld.global.u8 	%r15, [%rd32+11];
	mul.wide.u32 	%rd57, %r15, 16777216;
	or.b64  	%rd58, %rd57, %rd56;
	ld.global.u8 	%rd59, [%rd32+12];
	shl.b64 	%rd60, %rd59, 32;
	or.b64  	%rd61, %rd60, %rd58;
	ld.global.u8 	%rd62, [%rd32+13];
	shl.b64 	%rd63, %rd62, 40;
	or.b64  	%rd64, %rd63, %rd61;
	ld.global.u8 	%rd65, [%rd32+14];
	shl.b64 	%rd66, %rd65, 48;
	or.b64  	%rd67, %rd66, %rd64;
	ld.global.u8 	%rd68, [%rd32+15];
	shl.b64 	%rd69, %rd68, 56;
	or.b64  	%rd70, %rd69, %rd67;
	st.local.v2.u64 	[%rd1], {%rd51, %rd70};
	ld.global.u8 	%rd71, [%rd32+16];
	ld.global.u8 	%r16, [%rd32+17];
	mul.wide.u32 	%rd72, %r16, 256;
	or.b64  	%rd73, %rd72, %rd71;
	ld.global.u8 	%r17, [%rd32+18];
	mul.wide.u32 	%rd74, %r17, 65536;
	or.b64  	%rd75, %rd74, %rd73;
	ld.global.u8 	%r18, [%rd32+19];
	mul.wide.u32 	%rd76, %r18, 16777216;
	or.b64  	%rd77, %rd76, %rd75;
	ld.global.u8 	%rd78, [%rd32+20];
	shl.b64 	%rd79, %rd78, 32;
	or.b64  	%rd80, %rd79, %rd77;
	ld.global.u8 	%rd81, [%rd32+21];
	shl.b64 	%rd82, %rd81, 40;
	or.b64  	%rd83, %rd82, %rd80;
	ld.global.u8 	%rd84, [%rd32+22];
	shl.b64 	%rd85, %rd84, 48;
	or.b64  	%rd86, %rd85, %rd83;
	ld.global.u8 	%rd87, [%rd32+23];
	shl.b64 	%rd88, %rd87, 56;
	or.b64  	%rd89, %rd88, %rd86;
	ld.global.u8 	%rd90, [%rd32+24];
	ld.global.u8 	%r19, [%rd32+25];
	mul.wide.u32 	%rd91, %r19, 256;
	or.b64  	%rd92, %rd91, %rd90;
	ld.global.u8 	%r20, [%rd32+26];
	mul.wide.u32 	%rd93, %r20, 65536;
	or.b64  	%rd94, %rd93, %rd92;
	ld.global.u8 	%r21, [%rd32+27];
	mul.wide.u32 	%rd95, %r21, 16777216;
	or.b64  	%rd96, %rd95, %rd94;
	ld.global.u8 	%rd97, [%rd32+28];
	shl.b64 	%rd98, %rd97, 32;
	or.b64  	%rd99, %rd98, %rd96;
	ld.global.u8 	%rd100, [%rd32+29];
	shl.b64 	%rd101, %rd100, 40;
	or.b64  	%rd102, %rd101, %rd99;
	ld.global.u8 	%rd103, [%rd32+30];
	shl.b64 	%rd104, %rd103, 48;
	or.b64  	%rd105, %rd104, %rd102;
	ld.global.u8 	%rd106, [%rd32+31];
	shl.b64 	%rd107, %rd106, 56;
	or.b64  	%rd108, %rd107, %rd105;
	st.local.v2.u64 	[%rd1+16], {%rd89, %rd108};
	mov.b32 	%r25, 0;
	mov.b64 	%rd177, 0;
	mov.b64 	%rd172, 5204712524664259685;
	mov.b64 	%rd171, 6747795201694173352;
	mov.b64 	%rd170, 8772561819708210092;
	mov.b64 	%rd169, 6170039885052185351;
	mov.u64 	%rd178, %rd177;
	mov.u64 	%rd179, %rd177;
	mov.u64 	%rd180, %rd177;
$L__BB0_2:
	mov.u64 	%rd9, %rd180;
	mov.u64 	%rd8, %rd179;
	mov.u64 	%rd7, %rd178;
	mov.u64 	%rd6, %rd177;
	shr.u32 	%r22, %r25, 6;
	and.b32  	%r23, %r25, 63;
	mul.wide.u32 	%rd109, %r22, 8;
	add.s64 	%rd110, %rd1, %rd109;
	ld.local.u64 	%rd111, [%rd110];
	shr.u64 	%rd112, %rd111, %r23;
	and.b64  	%rd113, %rd112, 1;
	setp.eq.b64 	%p2, %rd113, 1;
	not.pred 	%p3, %p2;
	@%p3 bra 	$L__BB0_5;
	or.b64  	%rd114, %rd8, %rd9;
	setp.eq.s64 	%p4, %rd114, 0;
	mov.u64 	%rd177, %rd172;
	mov.u64 	%rd178, %rd171;
	mov.u64 	%rd179, %rd170;
	mov.u64 	%rd180, %rd169;
	@%p4 bra 	$L__BB0_5;
	add.s64 	%rd115, %rd6, %rd172;
	setp.eq.s64 	%p5, %rd115, -1;
	selp.b64 	%rd116, 0, %rd115, %p5;
	add.s64 	%rd117, %rd7, %rd171;
	setp.eq.s64 	%p6, %rd117, -1;
	selp.b64 	%rd118, 0, %rd117, %p6;
	add.s64 	%rd119, %rd8, %rd170;
	setp.eq.s64 	%p7, %rd119, -1;
	selp.b64 	%rd120, 0, %rd119, %p7;
	add.s64 	%rd121, %rd9, %rd169;
	setp.eq.s64 	%p8, %rd121, -1;
	selp.b64 	%rd122, 0, %rd121, %p8;
	mul.lo.s64 	%rd123, %rd120, %rd116;
	setp.eq.s64 	%p9, %rd123, -1;
	selp.b64 	%rd125, 0, %rd123, %p9;
	mul.lo.s64 	%rd126, %rd122, %rd118;
	setp.eq.s64 	%p10, %rd126, -1;
	selp.b64 	%rd128, 0, %rd126, %p10;
	mul.lo.s64 	%rd129, %rd125, %rd125;
	mul.lo.s64 	%rd130, %rd128, %rd128;
	shl.b64 	%rd131, %rd129, 1;
	shl.b64 	%rd132, %rd130, 1;
	add.s64 	%rd179, %rd170, %rd131;
	add.s64 	%rd133, %rd169, %rd132;
	setp.eq.s64 	%p11, %rd133, -1;
	selp.b64 	%rd180, 0, %rd133, %p11;
	mul.lo.s64 	%rd134, %rd179, %rd125;
	mul.lo.s64 	%rd135, %rd180, %rd128;
	shl.b64 	%rd177, %rd134, 2;
	shl.b64 	%rd178, %rd135, 2;
$L__BB0_5:
	mul.lo.s64 	%rd136, %rd170, %rd170;
	mul.lo.s64 	%rd137, %rd169, %rd169;
	mul.lo.s64 	%rd138, %rd170, %rd136;
	mul.lo.s64 	%rd139, %rd169, %rd137;
	setp.eq.s64 	%p12, %rd139, -1;
	selp.b64 	%rd140, 0, %rd139, %p12;
	mul.lo.s64 	%rd142, %rd172, %rd138;
	shl.b64 	%rd143, %rd142, 1;
	mul.lo.s64 	%rd144, %rd171, %rd140;
	shl.b64 	%rd145, %rd144, 1;
	mul.lo.s64 	%rd146, %rd143, %rd143;
	setp.eq.s64 	%p13, %rd146, -1;
	mul.lo.s64 	%rd147, %rd145, %rd145;
	setp.eq.s64 	%p14, %rd147, -1;
	shl.b64 	%rd148, %rd146, 2;
	selp.b64 	%rd170, 0, %rd148, %p13;
	shl.b64 	%rd149, %rd147, 2;
	selp.b64 	%rd169, 0, %rd149, %p14;
	mul.lo.s64 	%rd150, %rd170, %rd143;
	mul.lo.s64 	%rd151, %rd169, %rd145;
	shl.b64 	%rd172, %rd150, 2;
	shl.b64 	%rd171, %rd151, 2;
	add.s32 	%r25, %r25, 1;
	setp.ne.s32 	%p15, %r25, 256;
	@%p15 bra 	$L__BB0_2;
	mul.lo.s32 	%r24, %r1, 33;
	cvt.s64.s32 	%rd152, %r24;
	cvta.to.global.u64 	%rd153, %rd23;
	add.s64 	%rd154, %rd153, %rd152;
	cvt.u16.u64 	%rs1, %rd177;
	and.b16  	%rs2, %rs1, 1;
	or.b16  	%rs3, %rs2, 2;
	st.global.u8 	[%rd154], %rs3;
	st.global.u8 	[%rd154+1], %rd179;
	shr.u64 	%rd155, %rd179, 8;
	st.global.u8 	[%rd154+2], %rd155;
	shr.u64 	%rd156, %rd179, 16;
	st.global.u8 	[%rd154+3], %rd156;
	shr.u64 	%rd157, %rd179, 24;
	st.global.u8 	[%rd154+4], %rd157;
	shr.u64 	%rd158, %rd179, 32;
	st.global.u8 	[%rd154+5], %rd158;
	shr.u64 	%rd159, %rd179, 40;
	st.global.u8 	[%rd154+6], %rd159;
	shr.u64 	%rd160, %rd179, 48;
	st.global.u8 	[%rd154+7], %rd160;
	shr.u64 	%rd161, %rd179, 56;
	st.global.u8 	[%rd154+8], %rd161;
	st.global.u8 	[%rd154+9], %rd180;
	shr.u64 	%rd162, %rd180, 8;
	st.global.u8 	[%rd154+10], %rd162;
	shr.u64 	%rd163, %rd180, 16;
	st.global.u8 	[%rd154+11], %rd163;
	shr.u64 	%rd164, %rd180, 24;
	st.global.u8 	[%rd154+12], %rd164;
	shr.u64 	%rd165, %rd180, 32;
	st.global.u8 	[%rd154+13], %rd165;
	shr.u64 	%rd166, %rd180, 40;
	st.global.u8 	[%rd154+14], %rd166;
	shr.u64 	%rd167, %rd180, 48;
	st.global.u8 	[%rd154+15], %rd167;
	shr.u64 	%rd168, %rd180, 56;
	st.global.u8 	[%rd154+16], %rd168;
	mov.b16 	%rs4, 0;
	st.global.u8 	[%rd154+17], %rs4;
	st.global.u8 	[%rd154+18], %rs4;
	st.global.u8 	[%rd154+19], %rs4;
	st.global.u8 	[%rd154+20], %rs4;
	st.global.u8 	[%rd154+21], %rs4;
	st.global.u8 	[%rd154+22], %rs4;
	st.global.u8 	[%rd154+23], %rs4;
	st.global.u8 	[%rd154+24], %rs4;
	st.global.u8 	[%rd154+25], %rs4;
	st.global.u8 	[%rd154+26], %rs4;
	st.global.u8 	[%rd154+27], %rs4;
	st.global.u8 	[%rd154+28], %rs4;
	st.global.u8 	[%rd154+29], %rs4;
	st.global.u8 	[%rd154+30], %rs4;
	st.global.u8 	[%rd154+31], %rs4;
	st.global.u8 	[%rd154+32], %rs4;
$L__BB0_7:
	ret;

}


// ===== COMPILED SASS (sm_100) =====

	.target	sm_100

	.elftype	@"ET_EXEC"


//--------------------- .note.nv.tkinfo           --------------------------
	.section	.note.nv.tkinfo,"",@"SHT_NOTE"
	.sectionflags	@"SHF_NOTE_NV_TKINFO"
	.tkinfo
        /*0018*/ 	.word	0x00000002
        /*0030*/ 	.string	""
        /*0030*/ 	.string	"ptxas"
        /*0030*/ 	.string	"Cuda compilation tools, release 13.0, V13.0.88"
        /*0030*/ 	.string	"Build cuda_13.0.r13.0/compiler.36424714_0"
        /*0030*/ 	.string	"-arch sm_100 -m 64 "



//--------------------- .note.nv.cuinfo           --------------------------
	.section	.note.nv.cuinfo,"",@"SHT_NOTE"
	.sectionflags	@"SHF_NOTE_NV_CUINFO"
        /*0018*/ 	.short	0x0002
        /*001a*/ 	.short	0x0064
        /*001c*/ 	.short	0x0082
	.zero		2


//--------------------- .nv.info                  --------------------------
	.section	.nv.info,"",@"SHT_CUDA_INFO"
	.align	4


	//----- nvinfo : EIATTR_REGCOUNT
	.align		4
        /*0000*/ 	.byte	0x04, 0x2f
        /*0002*/ 	.short	(.L_5 - .L_4)
	.align		4
.L_4:
        /*0004*/ 	.word	index@(generate_keypair)
        /*0008*/ 	.word	0x00000020


	//----- nvinfo : EIATTR_FRAME_SIZE
	.align		4
.L_5:
        /*000c*/ 	.byte	0x04, 0x11
        /*000e*/ 	.short	(.L_7 - .L_6)
	.align		4
.L_6:
        /*0010*/ 	.word	index@(generate_keypair)
        /*0014*/ 	.word	0x00000020


	//----- nvinfo : EIATTR_MIN_STACK_SIZE
	.align		4
.L_7:
        /*0018*/ 	.byte	0x04, 0x12
        /*001a*/ 	.short	(.L_9 - .L_8)
	.align		4
.L_8:
        /*001c*/ 	.word	index@(generate_keypair)
        /*0020*/ 	.word	0x00000020
.L_9:


//--------------------- .nv.compat                --------------------------
	.section	.nv.compat,"",@"SHT_CUDA_COMPAT_INFO"
	.align	4
        /*0000*/ 	.byte	0x02, 0x09, 0x00, 0x00, 0x02, 0x02, 0x01, 0x00, 0x02, 0x05, 0x05, 0x00, 0x03, 0x07, 0x01, 0x01
        /*0010*/ 	.byte	0x02, 0x03, 0x00, 0x00, 0x02, 0x06, 0x01, 0x00, 0x04, 0x0b, 0x08, 0x00, 0x09, 0x00, 0x00, 0x00
        /*0020*/ 	.byte	0x00, 0x00, 0x00, 0x00


//--------------------- .nv.info.generate_keypair --------------------------
	.section	.nv.info.generate_keypair,"",@"SHT_CUDA_INFO"
	.sectionflags	@""
	.align	4


	//----- nvinfo : EIATTR_CUDA_API_VERSION
	.align		4
        /*0000*/ 	.byte	0x04, 0x37
        /*0002*/ 	.short	(.L_11 - .L_10)
.L_10:
        /*0004*/ 	.word	0x00000082


	//----- nvinfo : EIATTR_KPARAM_INFO
	.align		4
.L_11:
        /*0008*/ 	.byte	0x04, 0x17
        /*000a*/ 	.short	(.L_13 - .L_12)
.L_12:
        /*000c*/ 	.word	0x00000000
        /*0010*/ 	.short	0x0002
        /*0012*/ 	.short	0x0010
        /*0014*/ 	.byte	0x00, 0xf0, 0x11, 0x00


	//----- nvinfo : EIATTR_KPARAM_INFO
	.align		4
.L_13:
        /*0018*/ 	.byte	0x04, 0x17
        /*001a*/ 	.short	(.L_15 - .L_14)
.L_14:
        /*001c*/ 	.word	0x00000000
        /*0020*/ 	.short	0x0001
        /*0022*/ 	.short	0x0008
        /*0024*/ 	.byte	0x00, 0xf5, 0x21, 0x00


	//----- nvinfo : EIATTR_KPARAM_INFO
	.align		4
.L_15:
        /*0028*/ 	.byte	0x04, 0x17
        /*002a*/ 	.short	(.L_17 - .L_16)
.L_16:
        /*002c*/ 	.word	0x00000000
        /*0030*/ 	.short	0x0000
        /*0032*/ 	.short	0x0000
        /*0034*/ 	.byte	0x00, 0xf5, 0x21, 0x00


	//----- nvinfo : EIATTR_SPARSE_MMA_MASK
	.align		4
.L_17:
        /*0038*/ 	.byte	0x03, 0x50
        /*003a*/ 	.short	0x0000


	//----- nvinfo : EIATTR_MAXREG_COUNT
	.align		4
        /*003c*/ 	.byte	0x03, 0x1b
        /*003e*/ 	.short	0x00ff


	//----- nvinfo : EIATTR_MERCURY_ISA_VERSION
	.align		4
        /*0040*/ 	.byte	0x03, 0x5f
        /*0042*/ 	.short	0x0101


	//----- nvinfo : EIATTR_VRC_CTA_INIT_COUNT
	.align		4
        /*0044*/ 	.byte	0x02, 0x4a
	.zero		1
	.zero		1


	//----- nvinfo : EIATTR_EXIT_INSTR_OFFSETS
	.align		4
        /*0048*/ 	.byte	0x04, 0x1c
        /*004a*/ 	.short	(.L_19 - .L_18)


	//   ....[0]....
.L_18:
        /*004c*/ 	.word	0x00000080


	//   ....[1]....
        /*0050*/ 	.word	0x00053550


	//----- nvinfo : EIATTR_CRS_STACK_SIZE
	.align		4
.L_19:
        /*0054*/ 	.byte	0x04, 0x1e
        /*0056*/ 	.short	(.L_21 - .L_20)
.L_20:
        /*0058*/ 	.word	0x00000000


	//----- nvinfo : EIATTR_CBANK_PARAM_SIZE
	.align		4
.L_21:
        /*005c*/ 	.byte	0x03, 0x19
        /*005e*/ 	.short	0x0014


	//----- nvinfo : EIATTR_PARAM_CBANK
	.align		4
        /*0060*/ 	.byte	0x04, 0x0a
        /*0062*/ 	.short	(.L_23 - .L_22)
	.align		4
.L_22:
        /*0064*/ 	.word	index@(.nv.constant0.generate_keypair)
        /*0068*/ 	.short	0x0380
        /*006a*/ 	.short	0x0014


	//----- nvinfo : EIATTR_SW_WAR
	.align		4
.L_23:
        /*006c*/ 	.byte	0x04, 0x36
        /*006e*/ 	.short	(.L_25 - .L_24)
.L_24:
        /*0070*/ 	.word	0x00000008
.L_25:


//--------------------- .nv.callgraph             --------------------------
	.section	.nv.callgraph,"",@"SHT_CUDA_CALLGRAPH"
	.align	4
	.sectionentsize	8
	.align		4
        /*0000*/ 	.word	0x00000000
	.align		4
        /*0004*/ 	.word	0xffffffff
	.align		4
        /*0008*/ 	.word	0x00000000
	.align		4
        /*000c*/ 	.word	0xfffffffe
	.align		4
        /*0010*/ 	.word	0x00000000
	.align		4
        /*0014*/ 	.word	0xfffffffd
	.align		4
        /*0018*/ 	.word	0x00000000
	.align		4
        /*001c*/ 	.word	0xfffffffc


//--------------------- .nv.constant3             --------------------------
	.section	.nv.constant3,"a",@progbits
	.align	8
.nv.constant3:
	.type		SECP256K1_P,@object
	.size		SECP256K1_P,(SECP256K1_GX - SECP256K1_P)
SECP256K1_P:
        /*0000*/ 	.byte	0xff, 0xff, 0xff, 0xff, 0xff, 0xff, 0xff, 0xff, 0xff, 0xff, 0xff, 0xff, 0xff, 0xff, 0xff, 0xff
        /*0010*/ 	.byte	0xff, 0xff, 0xff, 0xff, 0xff, 0xff, 0xff, 0xff, 0x2f, 0xfc, 0xff, 0xff, 0xfe, 0xff, 0xff, 0xff
	.type		SECP256K1_GX,@object
	.size		SECP256K1_GX,(SECP256K1_GY - SECP256K1_GX)
SECP256K1_GX:
        /*0020*/ 	.byte	0xac, 0xbb, 0xdc, 0xf9, 0x7e, 0x66, 0xbe, 0x79, 0x07, 0x0b, 0x87, 0xce, 0x95, 0x62, 0xa0, 0x55
        /*0030*/ 	.byte	0x00, 0x00, 0x00, 0x00, 0x00, 0x00, 0x00, 0x00, 0x00, 0x00, 0x00, 0x00, 0x00, 0x00, 0x00, 0x00
	.type		SECP256K1_GY,@object
	.size		SECP256K1_GY,(SECP256K1_N - SECP256K1_GY)
SECP256K1_GY:
        /*0040*/ 	.byte	0x65, 0xc4, 0xa3, 0x26, 0x77, 0xda, 0x3a, 0x48, 0xa8, 0x08, 0x11, 0x0e, 0xfc, 0xfb, 0xa4, 0x5d
        /*0050*/ 	.byte	0x00, 0x00, 0x00, 0x00, 0x00, 0x00, 0x00, 0x00, 0x00, 0x00, 0x00, 0x00, 0x00, 0x00, 0x00, 0x00
	.type		SECP256K1_N,@object
	.size		SECP256K1_N,(.L_3 - SECP256K1_N)
SECP256K1_N:
        /*0060*/ 	.byte	0x41, 0x41, 0x36, 0xd0, 0x8c, 0x5e, 0xd2, 0xbf, 0xff, 0xff, 0xff, 0xff, 0xff, 0xff, 0xff, 0xff
        /*0070*/ 	.byte	0xff, 0xff, 0xff, 0xff, 0xff, 0xff, 0xff, 0xff, 0x6a, 0xce, 0xed, 0xba, 0xfe, 0xff, 0xff, 0xff
.L_3:


//--------------------- .text.generate_keypair    --------------------------
	.section	.text.generate_keypair,"ax",@progbits
	.align	128
        .global         generate_keypair
        .type           generate_keypair,@function
        .size           generate_keypair,(.L_x_513 - generate_keypair)
        .other          generate_keypair,@"STO_CUDA_ENTRY STV_DEFAULT"
generate_keypair:
.text.generate_keypair:
[----:B------:R-:W0:Y:S01]  /*0000*/  LDC R1, c[0x0][0x37c] ;  /* 0x0000df00ff017b82 */ /* 0x000e220000000800 */
[----:B------:R-:W1:Y:S07]  /*0010*/  S2R R0, SR_TID.X ;  /* 0x0000000000007919 */ /* 0x000e6e0000002100 */
[----:B------:R-:W1:Y:S01]  /*0020*/  S2UR UR4, SR_CTAID.X ;  /* 0x00000000000479c3 */ /* 0x000e620000002500 */
[----:B------:R-:W2:Y:S01]  /*0030*/  LDCU UR5, c[0x0][0x390] ;  /* 0x00007200ff0577ac */ /* 0x000ea20008000800 */
[----:B0-----:R-:W-:-:S06]  /*0040*/  VIADD R1, R1, 0xffffffe0 ;  /* 0xffffffe001017836 */ /* 0x001fcc0000000000 */
[----:B------:R-:W1:Y:S02]  /*0050*/  LDC R17, c[0x0][0x360] ;  /* 0x0000d800ff117b82 */ /* 0x000e640000000800 */
[----:B-1----:R-:W-:-:S05]  /*0060*/  IMAD R17, R17, UR4, R0 ;  /* 0x0000000411117c24 */ /* 0x002fca000f8e0200 */
[----:B--2---:R-:W-:-:S13]  /*0070*/  ISETP.GE.AND P0, PT, R17, UR5, PT ;  /* 0x0000000511007c0c */ /* 0x004fda000bf06270 */
[----:B------:R-:W-:Y:S05]  /*0080*/  @P0 EXIT ;  /* 0x000000000000094d */ /* 0x000fea0003800000 */
[----:B------:R-:W0:Y:S01]  /*0090*/  LDCU.64 UR6, c[0x0][0x380] ;  /* 0x00007000ff0677ac */ /* 0x000e220008000a00 */
[----:B------:R-:W-:Y:S01]  /*00a0*/  IMAD.SHL.U32 R0, R17, 0x20, RZ ;  /* 0x0000002011007824 */ /* 0x000fe200078e00ff */
[----:B------:R-:W1:Y:S04]  /*00b0*/  LDCU.64 UR4, c[0x0][0x358] ;  /* 0x00006b00ff0477ac */ /* 0x000e680008000a00 */
[----:B0-----:R-:W-:-:S04]  /*00c0*/  IADD3 R24, P0, PT, R0, UR6, RZ ;  /* 0x0000000600187c10 */ /* 0x001fc8000ff1e0ff */
[----:B------:R-:W-:-:S05]  /*00d0*/  LEA.HI.X.SX32 R25, R0, UR7, 0x1, P0 ;  /* 0x0000000700197c11 */ /* 0x000fca00080f0eff */
[----:B-1----:R-:W2:Y:S04]  /*00e0*/  LDG.E.U8 R28, desc[UR4][R24.64+0x1] ;  /* 0x00000104181c7981 */ /* 0x002ea8000c1e1100 */
[----:B------:R-:W3:Y:S04]  /*00f0*/  LDG.E.U8 R22, desc[UR4][R24.64+0x2] ;  /* 0x0000020418167981 */ /* 0x000ee8000c1e1100 */
[----:B------:R-:W4:Y:S04]  /*0100*/  LDG.E.U8 R10, desc[UR4][R24.64+0x3] ;  /* 0x00000304180a7981 */ /* 0x000f28000c1e1100 */
[----:B------:R-:W5:Y:S04]  /*0110*/  LDG.E.U8 R27, desc[UR4][R24.64] ;  /* 0x00000004181b7981 */ /* 0x000f68000c1e1100 */
        /* <DEDUP_REMOVED lines=15> */
[----:B------:R-:W5:Y:S01]  /*0210*/  LDG.E.U8 R26, desc[UR4][R24.64+0x14] ;  /* 0x00001404181a7981 */ /* 0x000f62000c1e1100 */
[----:B--2---:R-:W-:-:S04]  /*0220*/  IMAD.WIDE.U32 R28, R28, 0x100, RZ ;  /* 0x000001001c1c7825 */ /* 0x004fc800078e00ff */
[----:B---3--:R-:W-:-:S04]  /*0230*/  IMAD.WIDE.U32 R22, R22, 0x10000, RZ ;  /* 0x0001000016167825 */ /* 0x008fc800078e00ff */
[----:B----4-:R-:W-:Y:S01]  /*0240*/  IMAD.WIDE.U32 R10, R10, 0x1000000, RZ ;  /* 0x010000000a0a7825 */ /* 0x010fe200078e00ff */
[----:B-----5:R-:W-:-:S04]  /*0250*/  LOP3.LUT R27, R22, R28, R27, 0xfe, !PT ;  /* 0x0000001c161b7212 */ /* 0x020fc800078efe1b */
[----:B------:R-:W-:Y:S01]  /*0260*/  LOP3.LUT R22, R11, R23, R29, 0xfe, !PT ;  /* 0x000000170b167212 */ /* 0x000fe200078efe1d */
[----:B------:R-:W2:Y:S01]  /*0270*/  LDG.E.U8 R28, desc[UR4][R24.64+0x16] ;  /* 0x00001604181c7981 */ /* 0x000ea2000c1e1100 */
[----:B------:R-:W-:Y:S01]  /*0280*/  LOP3.LUT R10, R10, R27, RZ, 0xfc, !PT ;  /* 0x0000001b0a0a7212 */ /* 0x000fe200078efcff */
[----:B------:R-:W-:Y:S02]  /*0290*/  IMAD.WIDE.U32 R18, R18, 0x100, RZ ;  /* 0x0000010012127825 */ /* 0x000fe400078e00ff */
[----:B------:R-:W3:Y:S02]  /*02a0*/  LDG.E.U8 R27, desc[UR4][R24.64+0x10] ;  /* 0x00001004181b7981 */ /* 0x000ee4000c1e1100 */
[----:B------:R-:W-:Y:S02]  /*02b0*/  IMAD.WIDE.U32 R20, R20, 0x10000, RZ ;  /* 0x0001000014147825 */ /* 0x000fe400078e00ff */
[----:B------:R-:W4:Y:S02]  /*02c0*/  LDG.E.U8 R23, desc[UR4][R24.64+0x15] ;  /* 0x0000150418177981 */ /* 0x000f24000c1e1100 */
[----:B------:R-:W-:-:S02]  /*02d0*/  IMAD.WIDE.U32 R4, R4, 0x1000000, RZ ;  /* 0x0100000004047825 */ /* 0x000fc400078e00ff */
[----:B------:R-:W5:Y:S02]  /*02e0*/  LDG.E.U8 R29, desc[UR4][R24.64+0x17] ;  /* 0x00001704181d7981 */ /* 0x000f64000c1e1100 */
[----:B------:R-:W-:Y:S01]  /*02f0*/  IMAD.SHL.U32 R16, R16, 0x100, RZ ;  /* 0x0000010010107824 */ /* 0x000fe200078e00ff */
[----:B------:R-:W-:Y:S02]  /*0300*/  LOP3.LUT R7, R20, R18, R7, 0xfe, !PT ;  /* 0x0000001214077212 */ /* 0x000fe400078efe07 */
[----:B------:R-:W-:Y:S01]  /*0310*/  LOP3.LUT R18, R5, R21, R19, 0xfe, !PT ;  /* 0x0000001505127212 */ /* 0x000fe200078efe13 */
[----:B------:R-:W5:Y:S01]  /*0320*/  LDG.E.U8 R20, desc[UR4][R24.64+0x1b] ;  /* 0x00001b0418147981 */ /* 0x000f62000c1e1100 */
[----:B------:R-:W-:Y:S02]  /*0330*/  IMAD.SHL.U32 R15, R15, 0x100, RZ ;  /* 0x000001000f0f7824 */ /* 0x000fe400078e00ff */
[----:B------:R-:W-:Y:S01]  /*0340*/  IMAD.U32 R6, R6, 0x10000, RZ ;  /* 0x0001000006067824 */ /* 0x000fe200078e00ff */
[----:B------:R-:W5:Y:S01]  /*0350*/  LDG.E.U8 R19, desc[UR4][R24.64+0x1a] ;  /* 0x00001a0418137981 */ /* 0x000f62000c1e1100 */
[----:B------:R-:W-:Y:S01]  /*0360*/  IMAD.SHL.U32 R8, R8, 0x1000000, RZ ;  /* 0x0100000008087824 */ /* 0x000fe200078e00ff */
[----:B------:R-:W-:-:S02]  /*0370*/  LOP3.LUT R13, R16, R13, R22, 0xfe, !PT ;  /* 0x0000000d100d7212 */ /* 0x000fc400078efe16 */
[----:B------:R-:W5:Y:S01]  /*0380*/  LDG.E.U8 R21, desc[UR4][R24.64+0x18] ;  /* 0x0000180418157981 */ /* 0x000f62000c1e1100 */
[----:B------:R-:W-:Y:S02]  /*0390*/  LOP3.LUT R4, R4, R7, RZ, 0xfc, !PT ;  /* 0x0000000704047212 */ /* 0x000fe400078efcff */
[----:B------:R-:W-:Y:S01]  /*03a0*/  LOP3.LUT R9, R15, R9, R18, 0xfe, !PT ;  /* 0x000000090f097212 */ /* 0x000fe200078efe12 */
[----:B------:R-:W5:Y:S01]  /*03b0*/  LDG.E.U8 R22, desc[UR4][R24.64+0x1d] ;  /* 0x00001d0418167981 */ /* 0x000f62000c1e1100 */
[----:B------:R-:W-:Y:S01]  /*03c0*/  LOP3.LUT R13, R8, R6, R13, 0xfe, !PT ;  /* 0x00000006080d7212 */ /* 0x000fe200078efe0d */
[----:B------:R-:W-:Y:S02]  /*03d0*/  IMAD.U32 R16, R3, 0x10000, RZ ;  /* 0x0001000003107824 */ /* 0x000fe400078e00ff */
[----:B------:R-:W5:Y:S01]  /*03e0*/  LDG.E.U8 R18, desc[UR4][R24.64+0x19] ;  /* 0x0000190418127981 */ /* 0x000f62000c1e1100 */
[----:B------:R-:W-:Y:S02]  /*03f0*/  IMAD.SHL.U32 R0, R0, 0x1000000, RZ ;  /* 0x0100000000007824 */ /* 0x000fe400078e00ff */
[----:B------:R-:W-:-:S02]  /*0400*/  IMAD.MOV.U32 R8, RZ, RZ, R10 ;  /* 0x000000ffff087224 */ /* 0x000fc400078e000a */
[----:B------:R-:W-:Y:S01]  /*0410*/  IMAD.MOV.U32 R10, RZ, RZ, R4 ;  /* 0x000000ffff0a7224 */ /* 0x000fe200078e0004 */
[----:B------:R-:W-:Y:S01]  /*0420*/  LOP3.LUT R11, R0, R16, R9, 0xfe, !PT ;  /* 0x00000010000b7212 */ /* 0x000fe200078efe09 */
[----:B------:R-:W-:Y:S01]  /*0430*/  IMAD.MOV.U32 R9, RZ, RZ, R13 ;  /* 0x000000ffff097224 */ /* 0x000fe200078e000d */
[----:B------:R-:W5:Y:S04]  /*0440*/  LDG.E.U8 R0, desc[UR4][R24.64+0x1c] ;  /* 0x00001c0418007981 */ /* 0x000f68000c1e1100 */
[----:B------:R0:W-:Y:S04]  /*0450*/  STL.128 [R1], R8 ;  /* 0x0000000801007387 */ /* 0x0001e80000100c00 */
[----:B------:R-:W5:Y:S04]  /*0460*/  LDL.128 R4, [R1] ;  /* 0x0000000001047983 */ /* 0x000f680000100c00 */
[----:B------:R-:W5:Y:S04]  /*0470*/  LDG.E.U8 R16, desc[UR4][R24.64+0x1e] ;  /* 0x00001e0418107981 */ /* 0x000f68000c1e1100 */
[----:B0-----:R-:W5:Y:S01]  /*0480*/  LDG.E.U8 R10, desc[UR4][R24.64+0x1f] ;  /* 0x00001f04180a7981 */ /* 0x001f62000c1e1100 */
[----:B------:R-:W-:-:S04]  /*0490*/  IMAD.WIDE.U32 R2, R2, 0x100, RZ ;  /* 0x0000010002027825 */ /* 0x000fc800078e00ff */
[----:B------:R-:W-:-:S04]  /*04a0*/  IMAD.WIDE.U32 R12, R12, 0x10000, RZ ;  /* 0x000100000c0c7825 */ /* 0x000fc800078e00ff */
[----:B------:R-:W-:-:S05]  /*04b0*/  IMAD.WIDE.U32 R14, R14, 0x1000000, RZ ;  /* 0x010000000e0e7825 */ /* 0x000fca00078e00ff */
[----:B------:R-:W-:Y:S01]  /*04c0*/  LOP3.LUT R3, R15, R13, R3, 0xfe, !PT ;  /* 0x0000000d0f037212 */ /* 0x000fe200078efe03 */
[----:B------:R-:W-:Y:S01]  /*04d0*/  BSSY.RECONVERGENT B0, `(.L_x_0) ;  /* 0x0000046000007945 */ /* 0x000fe20003800200 */
[----:B---3--:R-:W-:Y:S01]  /*04e0*/  LOP3.LUT R27, R12, R2, R27, 0xfe, !PT ;  /* 0x000000020c1b7212 */ /* 0x008fe200078efe1b */
[----:B----4-:R-:W-:-:S03]  /*04f0*/  IMAD.SHL.U32 R23, R23, 0x100, RZ ;  /* 0x0000010017177824 */ /* 0x010fc600078e00ff */
[----:B------:R-:W-:Y:S01]  /*0500*/  LOP3.LUT R8, R14, R27, RZ, 0xfc, !PT ;  /* 0x0000001b0e087212 */ /* 0x000fe200078efcff */
[----:B--2---:R-:W-:Y:S02]  /*0510*/  IMAD.U32 R28, R28, 0x10000, RZ ;  /* 0x000100001c1c7824 */ /* 0x004fe400078e00ff */
[----:B-----5:R-:W-:Y:S01]  /*0520*/  IMAD.SHL.U32 R29, R29, 0x1000000, RZ ;  /* 0x010000001d1d7824 */ /* 0x020fe200078e00ff */
[----:B------:R-:W-:Y:S02]  /*0530*/  LOP3.LUT R23, R23, R26, R3, 0xfe, !PT ;  /* 0x0000001a17177212 */ /* 0x000fe400078efe03 */
[----:B------:R-:W-:Y:S02]  /*0540*/  LOP3.LUT R2, R8, 0x1, RZ, 0xc0, !PT ;  /* 0x0000000108027812 */ /* 0x000fe400078ec0ff */
[----:B------:R-:W-:Y:S02]  /*0550*/  LOP3.LUT R9, R29, R28, R23, 0xfe, !PT ;  /* 0x0000001c1d097212 */ /* 0x000fe400078efe17 */
[----:B------:R-:W-:-:S02]  /*0560*/  ISETP.NE.U32.AND P1, PT, R2, 0x1, PT ;  /* 0x000000010200780c */ /* 0x000fc40003f25070 */
[C-C-:B------:R-:W-:Y:S01]  /*0570*/  SHF.R.U64 R14, R8.reuse, 0x1, R9.reuse ;  /* 0x00000001080e7819 */ /* 0x140fe20000001209 */
[----:B------:R-:W-:Y:S01]  /*0580*/  IMAD.WIDE.U32 R12, R19, 0x10000, RZ ;  /* 0x00010000130c7825 */ /* 0x000fe200078e00ff */
[----:B------:R-:W-:-:S03]  /*0590*/  SHF.R.U64 R11, R8, 0x2, R9 ;  /* 0x00000002080b7819 */ /* 0x000fc60000001209 */
[----:B------:R-:W-:-:S03]  /*05a0*/  IMAD.WIDE.U32 R2, R18, 0x100, RZ ;  /* 0x0000010012027825 */ /* 0x000fc600078e00ff */
[----:B------:R-:W-:Y:S02]  /*05b0*/  LOP3.LUT R21, R12, R2, R21, 0xfe, !PT ;  /* 0x000000020c157212 */ /* 0x000fe400078efe15 */
[----:B------:R-:W-:Y:S01]  /*05c0*/  LOP3.LUT R12, R14, 0x1, RZ, 0xc0, !PT ;  /* 0x000000010e0c7812 */ /* 0x000fe200078ec0ff */
[----:B------:R-:W-:Y:S01]  /*05d0*/  IMAD.WIDE.U32 R18, R20, 0x1000000, RZ ;  /* 0x0100000014127825 */ /* 0x000fe200078e00ff */
[----:B------:R-:W-:Y:S02]  /*05e0*/  LOP3.LUT R2, R11, 0x1, RZ, 0xc0, !PT ;  /* 0x000000010b027812 */ /* 0x000fe400078ec0ff */
[----:B------:R-:W-:Y:S02]  /*05f0*/  ISETP.NE.U32.AND P3, PT, R12, 0x1, PT ;  /* 0x000000010c00780c */ /* 0x000fe40003f65070 */
[----:B------:R-:W-:Y:S02]  /*0600*/  LOP3.LUT R13, R19, R13, R3, 0xfe, !PT ;  /* 0x0000000d130d7212 */ /* 0x000fe400078efe03 */
[----:B------:R-:W-:Y:S01]  /*0610*/  LOP3.LUT R12, R4, 0x1, RZ, 0xc0, !PT ;  /* 0x00000001040c7812 */ /* 0x000fe200078ec0ff */
[----:B------:R-:W-:Y:S01]  /*0620*/  IMAD.SHL.U32 R3, R22, 0x100, RZ ;  /* 0x0000010016037824 */ /* 0x000fe200078e00ff */
[----:B------:R-:W-:-:S02]  /*0630*/  ISETP.NE.U32.AND P4, PT, R2, 0x1, PT ;  /* 0x000000010200780c */ /* 0x000fc40003f85070 */
[----:B------:R-:W-:Y:S02]  /*0640*/  ISETP.NE.U32.AND P0, PT, R12, 0x1, PT ;  /* 0x000000010c00780c */ /* 0x000fe40003f05070 */
[----:B------:R-:W-:Y:S02]  /*0650*/  SHF.R.U64 R2, R4, 0x1, R5 ;  /* 0x0000000104027819 */ /* 0x000fe40000001205 */
[----:B------:R-:W-:Y:S02]  /*0660*/  ISETP.NE.U32.AND.EX P0, PT, RZ, RZ, PT, P0 ;  /* 0x000000ffff00720c */ /* 0x000fe40003f05100 */
[----:B------:R-:W-:Y:S02]  /*0670*/  LOP3.LUT R3, R3, R0, R13, 0xfe, !PT ;  /* 0x0000000003037212 */ /* 0x000fe400078efe0d */
[----:B------:R-:W-:Y:S02]  /*0680*/  LOP3.LUT R2, R2, 0x1, RZ, 0xc0, !PT ;  /* 0x0000000102027812 */ /* 0x000fe400078ec0ff */
[----:B------:R-:W-:Y:S01]  /*0690*/  SHF.R.U64 R0, R4, 0x2, R5 ;  /* 0x0000000204007819 */ /* 0x000fe20000001205 */
[----:B------:R-:W-:Y:S01]  /*06a0*/  IMAD.U32 R11, R16, 0x10000, RZ ;  /* 0x00010000100b7824 */ /* 0x000fe200078e00ff */
[----:B------:R-:W-:Y:S01]  /*06b0*/  ISETP.NE.U32.AND P6, PT, R2, 0x1, PT ;  /* 0x000000010200780c */ /* 0x000fe20003fc5070 */
[----:B------:R-:W-:Y:S01]  /*06c0*/  IMAD.SHL.U32 R10, R10, 0x1000000, RZ ;  /* 0x010000000a0a7824 */ /* 0x000fe200078e00ff */
[----:B------:R-:W-:-:S02]  /*06d0*/  LOP3.LUT R0, R0, 0x1, RZ, 0xc0, !PT ;  /* 0x0000000100007812 */ /* 0x000fc400078ec0ff */
[----:B------:R-:W-:Y:S02]  /*06e0*/  SHF.R.U64 R16, R4, 0x3, R5 ;  /* 0x0000000304107819 */ /* 0x000fe40000001205 */
[----:B------:R-:W-:Y:S02]  /*06f0*/  LOP3.LUT R15, R9, 0x1, RZ, 0xc0, !PT ;  /* 0x00000001090f7812 */ /* 0x000fe400078ec0ff */
[----:B------:R-:W-:Y:S02]  /*0700*/  LOP3.LUT R11, R10, R11, R3, 0xfe, !PT ;  /* 0x0000000b0a0b7212 */ /* 0x000fe400078efe03 */
[----:B------:R-:W-:Y:S02]  /*0710*/  ISETP.NE.U32.AND.EX P6, PT, RZ, RZ, PT, P6 ;  /* 0x000000ffff00720c */ /* 0x000fe40003fc5160 */
[----:B------:R-:W-:Y:S02]  /*0720*/  ISETP.NE.U32.AND P5, PT, R0, 0x1, PT ;  /* 0x000000010000780c */ /* 0x000fe40003fa5070 */
[----:B------:R-:W-:-:S02]  /*0730*/  SHF.R.U64 R10, R4, 0x4, R5 ;  /* 0x00000004040a7819 */ /* 0x000fc40000001205 */
[----:B------:R-:W-:Y:S02]  /*0740*/  LOP3.LUT R16, R16, 0x1, RZ, 0xc0, !PT ;  /* 0x0000000110107812 */ /* 0x000fe400078ec0ff */
[----:B------:R-:W-:Y:S02]  /*0750*/  CS2R R2, SRZ ;  /* 0x0000000000027805 */ /* 0x000fe4000001ff00 */
[----:B------:R-:W-:Y:S01]  /*0760*/  ISETP.NE.U32.AND P2, PT, R15, 0x1, PT ;  /* 0x000000010f00780c */ /* 0x000fe20003f45070 */
[----:B------:R-:W-:Y:S01]  /*0770*/  IMAD.MOV.U32 R0, RZ, RZ, RZ ;  /* 0x000000ffff007224 */ /* 0x000fe200078e00ff */
[----:B------:R-:W-:Y:S01]  /*0780*/  P2R R19, PR, RZ, 0x40 ;  /* 0x00000040ff137803 */ /* 0x000fe20000000000 */
[----:B------:R-:W-:Y:S01]  /*0790*/  IMAD.MOV.U32 R20, RZ, RZ, RZ ;  /* 0x000000ffff147224 */ /* 0x000fe200078e00ff */
[----:B------:R-:W-:Y:S02]  /*07a0*/  LOP3.LUT R18, R18, R21, RZ, 0xfc, !PT ;  /* 0x0000001512127212 */ /* 0x000fe400078efcff */
[----:B------:R-:W-:-:S02]  /*07b0*/  CS2R R14, SRZ ;  /* 0x00000000000e7805 */ /* 0x000fc4000001ff00 */
[----:B------:R-:W-:Y:S02]  /*07c0*/  CS2R R12, SRZ ;  /* 0x00000000000c7805 */ /* 0x000fe4000001ff00 */
[----:B------:R-:W-:Y:S02]  /*07d0*/  LOP3.LUT R10, R10, 0x1, RZ, 0xc0, !PT ;  /* 0x000000010a0a7812 */ /* 0x000fe400078ec0ff */
[----:B------:R-:W-:Y:S02]  /*07e0*/  ISETP.NE.U32.AND.EX P5, PT, RZ, RZ, PT, P5 ;  /* 0x000000ffff00720c */ /* 0x000fe40003fa5150 */
[----:B------:R-:W-:Y:S01]  /*07f0*/  ISETP.NE.U32.AND P6, PT, R16, 0x1, PT ;  /* 0x000000011000780c */ /* 0x000fe20003fc5070 */
[----:B------:R-:W-:-:S12]  /*0800*/  @P0 BRA `(.L_x_1) ;  /* 0x0000000000480947 */ /* 0x000fd80003800000 */
[----:B------:R-:W-:Y:S01]  /*0810*/  ULOP3.LUT UP0, URZ, URZ, URZ, URZ, 0xfc, !UPT ;  /* 0x000000ffffff7292 */ /* 0x000fe2000f80fcff */
[----:B------:R-:W-:Y:S02]  /*0820*/  IMAD.MOV.U32 R3, RZ, RZ, 0x26a3c465 ;  /* 0x26a3c465ff037424 */ /* 0x000fe400078e00ff */
[----:B------:R-:W-:Y:S02]  /*0830*/  IMAD.MOV.U32 R2, RZ, RZ, 0x483ada77 ;  /* 0x483ada77ff027424 */ /* 0x000fe400078e00ff */
[----:B------:R-:W-:Y:S02]  /*0840*/  IMAD.MOV.U32 R0, RZ, RZ, 0xe1108a8 ;  /* 0x0e1108a8ff007424 */ /* 0x000fe400078e00ff */
[----:B------:R-:W-:Y:S02]  /*0850*/  IMAD.MOV.U32 R20, RZ, RZ, 0x5da4fbfc ;  /* 0x5da4fbfcff147424 */ /* 0x000fe400078e00ff */
[----:B------:R-:W-:Y:S02]  /*0860*/  IMAD.MOV.U32 R14, RZ, RZ, -0x6234454 ;  /* 0xf9dcbbacff0e7424 */ /* 0x000fe400078e00ff */
[----:B------:R-:W-:-:S02]  /*0870*/  IMAD.MOV.U32 R12, RZ, RZ, 0x79be667e ;  /* 0x79be667eff0c7424 */ /* 0x000fc400078e00ff */
[----:B------:R-:W-:Y:S02]  /*0880*/  IMAD.MOV.U32 R13, RZ, RZ, -0x3178f4f9 ;  /* 0xce870b07ff0d7424 */ /* 0x000fe400078e00ff */
[----:B------:R-:W-:Y:S01]  /*0890*/  IMAD.MOV.U32 R15, RZ, RZ, 0x55a06295 ;  /* 0x55a06295ff0f7424 */ /* 0x000fe200078e00ff */
[----:B------:R-:W-:Y:S06]  /*08a0*/  BRA.U !UP0, `(.L_x_1) ;  /* 0x0000000108207547 */ /* 0x000fec000b800000 */
[----:B------:R-:W-:Y:S02]  /*08b0*/  IMAD.MOV.U32 R14, RZ, RZ, -0x726a6a34 ;  /* 0x8d9595ccff0e7424 */ /* 0x000fe400078e00ff */
[----:B------:R-:W-:Y:S02]  /*08c0*/  IMAD.MOV.U32 R12, RZ, RZ, -0x32b26168 ;  /* 0xcd4d9e98ff0c7424 */ /* 0x000fe400078e00ff */
[----:B------:R-:W-:Y:S02]  /*08d0*/  IMAD.MOV.U32 R13, RZ, RZ, -0x2204c079 ;  /* 0xddfb3f87ff0d7424 */ /* 0x000fe400078e00ff */
[----:B------:R-:W-:Y:S02]  /*08e0*/  IMAD.MOV.U32 R15, RZ, RZ, -0x1921824b ;  /* 0xe6de7db5ff0f7424 */ /* 0x000fe400078e00ff */
[----:B------:R-:W-:Y:S02]  /*08f0*/  IMAD.MOV.U32 R3, RZ, RZ, 0x2a3bcd40 ;  /* 0x2a3bcd40ff037424 */ /* 0x000fe400078e00ff */
[----:B------:R-:W-:-:S02]  /*0900*/  IMAD.MOV.U32 R2, RZ, RZ, -0x1f05550d ;  /* 0xe0faaaf3ff027424 */ /* 0x000fc400078e00ff */
[----:B------:R-:W-:Y:S02]  /*0910*/  IMAD.MOV.U32 R0, RZ, RZ, 0xfe390a0 ;  /* 0x0fe390a0ff007424 */ /* 0x000fe400078e00ff */
[----:B------:R-:W-:-:S07]  /*0920*/  IMAD.MOV.U32 R20, RZ, RZ, 0x12c74ab4 ;  /* 0x12c74ab4ff147424 */ /* 0x000fce00078e00ff */
.L_x_1:
[----:B------:R-:W-:Y:S05]  /*0930*/  BSYNC.RECONVERGENT B0 ;  /* 0x0000000000007941 */ /* 0x000fea0003800200 */
.L_x_0:
[----:B------:R-:W-:Y:S01]  /*0940*/  ISETP.NE.AND P0, PT, R19, RZ, PT ;  /* 0x000000ff1300720c */ /* 0x000fe20003f05270 */
[----:B------:R-:W-:-:S12]  /*0950*/  BSSY.RECONVERGENT B0, `(.L_x_2) ;  /* 0x0000059000007945 */ /* 0x000fd80003800200 */
[----:B------:R-:W-:Y:S05]  /*0960*/  @P0 BRA `(.L_x_3) ;  /* 0x00000004005c0947 */ /* 0x000fea0003800000 */
[----:B------:R-:W-:Y:S01]  /*0970*/  LOP3.LUT P0, RZ, R14, R13, RZ, 0xfc, !PT ;  /* 0x0000000d0eff7212 */ /* 0x000fe2000780fcff */
[----:B------:R-:W-:Y:S02]  /*0980*/  IMAD.MOV.U32 R19, RZ, RZ, R0 ;  /* 0x000000ffff137224 */ /* 0x000fe400078e0000 */
[----:B------:R-:W-:Y:S01]  /*0990*/  IMAD.MOV.U32 R16, RZ, RZ, R20 ;  /* 0x000000ffff107224 */ /* 0x000fe200078e0014 */
[----:B------:R-:W-:Y:S01]  /*09a0*/  LOP3.LUT P0, RZ, R12, R15, RZ, 0xfc, P0 ;  /* 0x0000000f0cff7212 */ /* 0x000fe2000000fcff */
[----:B------:R-:W-:Y:S02]  /*09b0*/  IMAD.MOV.U32 R25, RZ, RZ, R3 ;  /* 0x000000ffff197224 */ /* 0x000fe400078e0003 */
[----:B------:R-:W-:Y:S02]  /*09c0*/  IMAD.MOV.U32 R26, RZ, RZ, R2 ;  /* 0x000000ffff1a7224 */ /* 0x000fe400078e0002 */
[----:B------:R-:W-:Y:S02]  /*09d0*/  IMAD.MOV.U32 R21, RZ, RZ, R13 ;  /* 0x000000ffff157224 */ /* 0x000fe400078e000d */
[----:B------:R-:W-:-:S02]  /*09e0*/  IMAD.MOV.U32 R22, RZ, RZ, R15 ;  /* 0x000000ffff167224 */ /* 0x000fc400078e000f */
[----:B------:R-:W-:Y:S02]  /*09f0*/  IMAD.MOV.U32 R24, RZ, RZ, R14 ;  /* 0x000000ffff187224 */ /* 0x000fe400078e000e */
[----:B------:R-:W-:Y:S02]  /*0a00*/  IMAD.MOV.U32 R23, RZ, RZ, R12 ;  /* 0x000000ffff177224 */ /* 0x000fe400078e000c */
[----:B------:R-:W-:Y:S02]  /*0a10*/  IMAD.MOV.U32 R3, RZ, RZ, 0x7e000000 ;  /* 0x7e000000ff037424 */ /* 0x000fe400078e00ff */
[----:B------:R-:W-:Y:S02]  /*0a20*/  IMAD.MOV.U32 R2, RZ, RZ, 0x580fcc5b ;  /* 0x580fcc5bff027424 */ /* 0x000fe400078e00ff */
[----:B------:R-:W-:Y:S02]  /*0a30*/  IMAD.MOV.U32 R0, RZ, RZ, -0x30850000 ;  /* 0xcf7b0000ff007424 */ /* 0x000fe400078e00ff */
[----:B------:R-:W-:-:S02]  /*0a40*/  IMAD.MOV.U32 R20, RZ, RZ, 0x6204b87b ;  /* 0x6204b87bff147424 */ /* 0x000fc400078e00ff */
[----:B------:R-:W-:Y:S02]  /*0a50*/  IMAD.MOV.U32 R14, RZ, RZ, 0x51810000 ;  /* 0x51810000ff0e7424 */ /* 0x000fe400078e00ff */
[----:B------:R-:W-:Y:S02]  /*0a60*/  IMAD.MOV.U32 R13, RZ, RZ, -0x18acdc00 ;  /* 0xe7532400ff0d7424 */ /* 0x000fe400078e00ff */
[----:B------:R-:W-:Y:S02]  /*0a70*/  IMAD.MOV.U32 R12, RZ, RZ, -0x19fc339d ;  /* 0xe603cc63ff0c7424 */ /* 0x000fe400078e00ff */
[----:B------:R-:W-:Y:S01]  /*0a80*/  IMAD.MOV.U32 R15, RZ, RZ, 0x1083f81c ;  /* 0x1083f81cff0f7424 */ /* 0x000fe200078e00ff */
[----:B------:R-:W-:Y:S06]  /*0a90*/  @!P0 BRA `(.L_x_3) ;  /* 0x0000000400108947 */ /* 0x000fec0003800000 */
[----:B------:R-:W-:-:S04]  /*0aa0*/  IADD3 R25, P0, PT, R25, 0x7e000000, RZ ;  /* 0x7e00000019197810 */ /* 0x000fc80007f1e0ff */
[----:B------:R-:W-:Y:S02]  /*0ab0*/  IADD3.X R26, PT, PT, R26, 0x580fcc5b, RZ, P0, !PT ;  /* 0x580fcc5b1a1a7810 */ /* 0x000fe400007fe4ff */
[----:B------:R-:W-:-:S04]  /*0ac0*/  ISETP.NE.U32.AND P0, PT, R25, -0x1, PT ;  /* 0xffffffff1900780c */ /* 0x000fc80003f05070 */
[----:B------:R-:W-:-:S04]  /*0ad0*/  ISETP.NE.AND.EX P0, PT, R26, -0x1, PT, P0 ;  /* 0xffffffff1a00780c */ /* 0x000fc80003f05300 */
[----:B------:R-:W-:Y:S02]  /*0ae0*/  SEL R12, R25, RZ, P0 ;  /* 0x000000ff190c7207 */ /* 0x000fe40000000000 */
[----:B------:R-:W-:Y:S02]  /*0af0*/  SEL R0, R26, RZ, P0 ;  /* 0x000000ff1a007207 */ /* 0x000fe40000000000 */
[----:B------:R-:W-:-:S04]  /*0b00*/  IADD3 R24, P0, PT, R24, 0x51810000, RZ ;  /* 0x5181000018187810 */ /* 0x000fc80007f1e0ff */
[----:B------:R-:W-:Y:S02]  /*0b10*/  IADD3.X R23, PT, PT, R23, -0x19fc339d, RZ, P0, !PT ;  /* 0xe603cc6317177810 */ /* 0x000fe400007fe4ff */
[----:B------:R-:W-:-:S04]  /*0b20*/  IADD3 R19, P0, PT, R19, -0x30850000, RZ ;  /* 0xcf7b000013137810 */ /* 0x000fc80007f1e0ff */
[----:B------:R-:W-:Y:S02]  /*0b30*/  IADD3.X R16, PT, PT, R16, 0x6204b87b, RZ, P0, !PT ;  /* 0x6204b87b10107810 */ /* 0x000fe400007fe4ff */
[----:B------:R-:W-:-:S04]  /*0b40*/  ISETP.NE.U32.AND P0, PT, R19, -0x1, PT ;  /* 0xffffffff1300780c */ /* 0x000fc80003f05070 */
[----:B------:R-:W-:-:S04]  /*0b50*/  ISETP.NE.AND.EX P0, PT, R16, -0x1, PT, P0 ;  /* 0xffffffff1000780c */ /* 0x000fc80003f05300 */
[----:B------:R-:W-:Y:S02]  /*0b60*/  SEL R20, R19, RZ, P0 ;  /* 0x000000ff13147207 */ /* 0x000fe40000000000 */
[----:B------:R-:W-:Y:S02]  /*0b70*/  SEL R13, R16, RZ, P0 ;  /* 0x000000ff100d7207 */ /* 0x000fe40000000000 */
[----:B------:R-:W-:-:S04]  /*0b80*/  IADD3 R21, P0, PT, R21, -0x18acdc00, RZ ;  /* 0xe753240015157810 */ /* 0x000fc80007f1e0ff */
[----:B------:R-:W-:Y:S02]  /*0b90*/  IADD3.X R22, PT, PT, R22, 0x1083f81c, RZ, P0, !PT ;  /* 0x1083f81c16167810 */ /* 0x000fe400007fe4ff */
[----:B------:R-:W-:-:S04]  /*0ba0*/  ISETP.NE.U32.AND P0, PT, R21, -0x1, PT ;  /* 0xffffffff1500780c */ /* 0x000fc80003f05070 */
[----:B------:R-:W-:-:S04]  /*0bb0*/  ISETP.NE.AND.EX P0, PT, R22, -0x1, PT, P0 ;  /* 0xffffffff1600780c */ /* 0x000fc80003f05300 */
[----:B------:R-:W-:Y:S02]  /*0bc0*/  SEL R3, R22, RZ, P0 ;  /* 0x000000ff16037207 */ /* 0x000fe40000000000 */
[----:B------:R-:W-:Y:S02]  /*0bd0*/  SEL R2, R21, RZ, P0 ;  /* 0x000000ff15027207 */ /* 0x000fe40000000000 */
[----:B------:R-:W-:Y:S01]  /*0be0*/  ISETP.NE.U32.AND P0, PT, R24, -0x1, PT ;  /* 0xffffffff1800780c */ /* 0x000fe20003f05070 */
[-C--:B------:R-:W-:Y:S02]  /*0bf0*/  IMAD R3, R3, R20.reuse, RZ ;  /* 0x0000001403037224 */ /* 0x080fe400078e02ff */
[----:B------:R-:W-:Y:S01]  /*0c00*/  IMAD.WIDE.U32 R20, R2, R20, RZ ;  /* 0x0000001402147225 */ /* 0x000fe200078e00ff */
[----:B------:R-:W-:-:S03]  /*0c10*/  ISETP.NE.AND.EX P0, PT, R23, -0x1, PT, P0 ;  /* 0xffffffff1700780c */ /* 0x000fc60003f05300 */
[----:B------:R-:W-:Y:S01]  /*0c20*/  IMAD R13, R2, R13, R3 ;  /* 0x0000000d020d7224 */ /* 0x000fe200078e0203 */
[----:B------:R-:W-:Y:S02]  /*0c30*/  SEL R3, R24, RZ, P0 ;  /* 0x000000ff18037207 */ /* 0x000fe40000000000 */
[----:B------:R-:W-:Y:S01]  /*0c40*/  SEL R23, R23, RZ, P0 ;  /* 0x000000ff17177207 */ /* 0x000fe20000000000 */
[----:B------:R-:W-:Y:S01]  /*0c50*/  IMAD.IADD R19, R21, 0x1, R13 ;  /* 0x0000000115137824 */ /* 0x000fe200078e020d */
[----:B------:R-:W-:-:S03]  /*0c60*/  ISETP.NE.U32.AND P0, PT, R20, -0x1, PT ;  /* 0xffffffff1400780c */ /* 0x000fc60003f05070 */
[-C--:B------:R-:W-:Y:S01]  /*0c70*/  IMAD R23, R23, R12.reuse, RZ ;  /* 0x0000000c17177224 */ /* 0x080fe200078e02ff */
[----:B------:R-:W-:Y:S01]  /*0c80*/  ISETP.NE.AND.EX P0, PT, R19, -0x1, PT, P0 ;  /* 0xffffffff1300780c */ /* 0x000fe20003f05300 */
[----:B------:R-:W-:-:S03]  /*0c90*/  IMAD.WIDE.U32 R12, R3, R12, RZ ;  /* 0x0000000c030c7225 */ /* 0x000fc600078e00ff */
[----:B------:R-:W-:Y:S01]  /*0ca0*/  SEL R20, R20, RZ, P0 ;  /* 0x000000ff14147207 */ /* 0x000fe20000000000 */
[----:B------:R-:W-:Y:S01]  /*0cb0*/  IMAD R23, R3, R0, R23 ;  /* 0x0000000003177224 */ /* 0x000fe200078e0217 */
[----:B------:R-:W-:Y:S02]  /*0cc0*/  SEL R19, R19, RZ, P0 ;  /* 0x000000ff13137207 */ /* 0x000fe40000000000 */
[----:B------:R-:W-:Y:S01]  /*0cd0*/  ISETP.NE.U32.AND P0, PT, R12, -0x1, PT ;  /* 0xffffffff0c00780c */ /* 0x000fe20003f05070 */
[----:B------:R-:W-:Y:S02]  /*0ce0*/  IMAD.IADD R0, R13, 0x1, R23 ;  /* 0x000000010d007824 */ /* 0x000fe400078e0217 */
[-C--:B------:R-:W-:Y:S02]  /*0cf0*/  IMAD R13, R19, R20.reuse, RZ ;  /* 0x00000014130d7224 */ /* 0x080fe400078e02ff */
[----:B------:R-:W-:Y:S01]  /*0d00*/  IMAD.WIDE.U32 R2, R20, R20, RZ ;  /* 0x0000001414027225 */ /* 0x000fe200078e00ff */
[----:B------:R-:W-:-:S03]  /*0d10*/  ISETP.NE.AND.EX P0, PT, R0, -0x1, PT, P0 ;  /* 0xffffffff0000780c */ /* 0x000fc60003f05300 */
[----:B------:R-:W-:Y:S01]  /*0d20*/  IMAD R15, R20, R19, R13 ;  /* 0x00000013140f7224 */ /* 0x000fe200078e020d */
[----:B------:R-:W-:Y:S02]  /*0d30*/  SEL R21, R12, RZ, P0 ;  /* 0x000000ff0c157207 */ /* 0x000fe40000000000 */
[----:B------:R-:W-:Y:S01]  /*0d40*/  SEL R0, R0, RZ, P0 ;  /* 0x000000ff00007207 */ /* 0x000fe20000000000 */
[----:B------:R-:W-:Y:S01]  /*0d50*/  IMAD.IADD R15, R3, 0x1, R15 ;  /* 0x00000001030f7824 */ /* 0x000fe200078e020f */
[----:B------:R-:W-:-:S03]  /*0d60*/  LEA R13, P0, R2, 0xe7532400, 0x1 ;  /* 0xe7532400020d7811 */ /* 0x000fc600078008ff */
[-C--:B------:R-:W-:Y:S01]  /*0d70*/  IMAD R12, R0, R21.reuse, RZ ;  /* 0x00000015000c7224 */ /* 0x080fe200078e02ff */
[----:B------:R-:W-:Y:S01]  /*0d80*/  LEA.HI.X R15, R2, 0x1083f81c, R15, 0x1, P0 ;  /* 0x1083f81c020f7811 */ /* 0x000fe200000f0c0f */
[----:B------:R-:W-:Y:S01]  /*0d90*/  IMAD.WIDE.U32 R2, R21, R21, RZ ;  /* 0x0000001515027225 */ /* 0x000fe200078e00ff */
[----:B------:R-:W-:-:S03]  /*0da0*/  ISETP.NE.U32.AND P0, PT, R13, -0x1, PT ;  /* 0xffffffff0d00780c */ /* 0x000fc60003f05070 */
[----:B------:R-:W-:Y:S01]  /*0db0*/  IMAD R23, R21, R0, R12 ;  /* 0x0000000015177224 */ /* 0x000fe200078e020c */
[----:B------:R-:W-:-:S03]  /*0dc0*/  ISETP.NE.AND.EX P0, PT, R15, -0x1, PT, P0 ;  /* 0xffffffff0f00780c */ /* 0x000fc60003f05300 */
[----:B------:R-:W-:Y:S01]  /*0dd0*/  IMAD.IADD R3, R3, 0x1, R23 ;  /* 0x0000000103037824 */ /* 0x000fe200078e0217 */
[----:B------:R-:W-:Y:S02]  /*0de0*/  SEL R13, R13, RZ, P0 ;  /* 0x000000ff0d0d7207 */ /* 0x000fe40000000000 */
[----:B------:R-:W-:Y:S02]  /*0df0*/  SEL R15, R15, RZ, P0 ;  /* 0x000000ff0f0f7207 */ /* 0x000fe40000000000 */
[----:B------:R-:W-:-:S03]  /*0e00*/  LEA R14, P0, R2, 0x51810000, 0x1 ;  /* 0x51810000020e7811 */ /* 0x000fc600078008ff */
[----:B------:R-:W-:Y:S01]  /*0e10*/  IMAD R16, R15, R20, RZ ;  /* 0x000000140f107224 */ /* 0x000fe200078e02ff */
[----:B------:R-:W-:-:S03]  /*0e20*/  LEA.HI.X R12, R2, 0xe603cc63, R3, 0x1, P0 ;  /* 0xe603cc63020c7811 */ /* 0x000fc600000f0c03 */
[----:B------:R-:W-:Y:S02]  /*0e30*/  IMAD R19, R13, R19, R16 ;  /* 0x000000130d137224 */ /* 0x000fe400078e0210 */
[----:B------:R-:W-:-:S04]  /*0e40*/  IMAD R3, R12, R21, RZ ;  /* 0x000000150c037224 */ /* 0x000fc800078e02ff */
[C---:B------:R-:W-:Y:S02]  /*0e50*/  IMAD R23, R14.reuse, R0, R3 ;  /* 0x000000000e177224 */ /* 0x040fe400078e0203 */
[----:B------:R-:W-:-:S04]  /*0e60*/  IMAD.WIDE.U32 R2, R14, R21, RZ ;  /* 0x000000150e027225 */ /* 0x000fc800078e00ff */
[----:B------:R-:W-:-:S04]  /*0e70*/  IMAD.WIDE.U32 R20, R13, R20, RZ ;  /* 0x000000140d147225 */ /* 0x000fc800078e00ff */
[----:B------:R-:W-:Y:S02]  /*0e80*/  IMAD.IADD R23, R3, 0x1, R23 ;  /* 0x0000000103177824 */ /* 0x000fe400078e0217 */
[----:B------:R-:W-:Y:S02]  /*0e90*/  IMAD.IADD R19, R21, 0x1, R19 ;  /* 0x0000000115137824 */ /* 0x000fe400078e0213 */
[C---:B------:R-:W-:Y:S01]  /*0ea0*/  IMAD.SHL.U32 R3, R2.reuse, 0x4, RZ ;  /* 0x0000000402037824 */ /* 0x040fe200078e00ff */
[----:B------:R-:W-:Y:S01]  /*0eb0*/  SHF.L.U64.HI R2, R2, 0x2, R23 ;  /* 0x0000000202027819 */ /* 0x000fe20000010217 */
[C---:B------:R-:W-:Y:S01]  /*0ec0*/  IMAD.SHL.U32 R0, R20.reuse, 0x4, RZ ;  /* 0x0000000414007824 */ /* 0x040fe200078e00ff */
[----:B------:R-:W-:-:S07]  /*0ed0*/  SHF.L.U64.HI R20, R20, 0x2, R19 ;  /* 0x0000000214147819 */ /* 0x000fce0000010213 */
.L_x_3:
[----:B------:R-:W-:Y:S05]  /*0ee0*/  BSYNC.RECONVERGENT B0 ;  /* 0x0000000000007941 */ /* 0x000fea0003800200 */
.L_x_2:
[----:B------:R-:W-:Y:S01]  /*0ef0*/  ISETP.NE.U32.AND P0, PT, R10, 0x1, PT ;  /* 0x000000010a00780c */ /* 0x000fe20003f05070 */
[----:B------:R-:W-:Y:S01]  /*0f00*/  BSSY.RECONVERGENT B0, `(.L_x_4) ;  /* 0x0000050000007945 */ /* 0x000fe20003800200 */
[----:B------:R-:W-:-:S04]  /*0f10*/  SHF.R.U64 R10, R4, 0x5, R5 ;  /* 0x00000005040a7819 */ /* 0x000fc80000001205 */
[----:B------:R-:W-:Y:S01]  /*0f20*/  LOP3.LUT R10, R10, 0x1, RZ, 0xc0, !PT ;  /* 0x000000010a0a7812 */ /* 0x000fe200078ec0ff */
[----:B------:R-:W-:Y:S06]  /*0f30*/  @P5 BRA `(.L_x_5) ;  /* 0x0000000400305947 */ /* 0x000fec0003800000 */
[----:B------:R-:W-:Y:S01]  /*0f40*/  LOP3.LUT P5, RZ, R14, R13, RZ, 0xfc, !PT ;  /* 0x0000000d0eff7212 */ /* 0x000fe200078afcff */
[----:B------:R-:W-:Y:S02]  /*0f50*/  IMAD.MOV.U32 R25, RZ, RZ, R0 ;  /* 0x000000ffff197224 */ /* 0x000fe400078e0000 */
[----:B------:R-:W-:Y:S01]  /*0f60*/  IMAD.MOV.U32 R26, RZ, RZ, R20 ;  /* 0x000000ffff1a7224 */ /* 0x000fe200078e0014 */
[----:B------:R-:W-:Y:S01]  /*0f70*/  LOP3.LUT P5, RZ, R12, R15, RZ, 0xfc, P5 ;  /* 0x0000000f0cff7212 */ /* 0x000fe200028afcff */
[----:B------:R-:W-:Y:S02]  /*0f80*/  IMAD.MOV.U32 R23, RZ, RZ, R3 ;  /* 0x000000ffff177224 */ /* 0x000fe400078e0003 */
[----:B------:R-:W-:Y:S01]  /*0f90*/  IMAD.MOV.U32 R24, RZ, RZ, R2 ;  /* 0x000000ffff187224 */ /* 0x000fe200078e0002 */
[----:B------:R-:W-:Y:S01]  /*0fa0*/  CS2R R2, SRZ ;  /* 0x0000000000027805 */ /* 0x000fe2000001ff00 */
[----:B------:R-:W-:Y:S02]  /*0fb0*/  IMAD.MOV.U32 R22, RZ, RZ, R13 ;  /* 0x000000ffff167224 */ /* 0x000fe400078e000d */
[----:B------:R-:W-:-:S02]  /*0fc0*/  IMAD.MOV.U32 R21, RZ, RZ, R15 ;  /* 0x000000ffff157224 */ /* 0x000fc400078e000f */
[----:B------:R-:W-:Y:S01]  /*0fd0*/  IMAD.MOV.U32 R16, RZ, RZ, R14 ;  /* 0x000000ffff107224 */ /* 0x000fe200078e000e */
[----:B------:R-:W-:Y:S01]  /*0fe0*/  CS2R R14, SRZ ;  /* 0x00000000000e7805 */ /* 0x000fe2000001ff00 */
[----:B------:R-:W-:Y:S01]  /*0ff0*/  IMAD.MOV.U32 R19, RZ, RZ, R12 ;  /* 0x000000ffff137224 */ /* 0x000fe200078e000c */
[----:B------:R-:W-:Y:S01]  /*1000*/  CS2R R12, SRZ ;  /* 0x00000000000c7805 */ /* 0x000fe2000001ff00 */
[----:B------:R-:W-:Y:S02]  /*1010*/  IMAD.MOV.U32 R0, RZ, RZ, RZ ;  /* 0x000000ffff007224 */ /* 0x000fe400078e00ff */
[----:B------:R-:W-:Y:S01]  /*1020*/  IMAD.MOV.U32 R20, RZ, RZ, RZ ;  /* 0x000000ffff147224 */ /* 0x000fe200078e00ff */
[----:B------:R-:W-:Y:S06]  /*1030*/  @!P5 BRA `(.L_x_5) ;  /* 0x0000000000f0d947 */ /* 0x000fec0003800000 */
[----:B------:R-:W-:-:S04]  /*1040*/  ISETP.NE.U32.AND P5, PT, R23, -0x1, PT ;  /* 0xffffffff1700780c */ /* 0x000fc80003fa5070 */
[----:B------:R-:W-:-:S04]  /*1050*/  ISETP.NE.AND.EX P5, PT, R24, -0x1, PT, P5 ;  /* 0xffffffff1800780c */ /* 0x000fc80003fa5350 */
[----:B------:R-:W-:Y:S02]  /*1060*/  SEL R2, R23, RZ, P5 ;  /* 0x000000ff17027207 */ /* 0x000fe40002800000 */
[----:B------:R-:W-:Y:S02]  /*1070*/  SEL R0, R24, RZ, P5 ;  /* 0x000000ff18007207 */ /* 0x000fe40002800000 */
        /* <DEDUP_REMOVED lines=25> */
[----:B------:R-:W-:Y:S01]  /*1210*/  IMAD R12, R19, R20, RZ ;  /* 0x00000014130c7224 */ /* 0x000fe200078e02ff */
[----:B------:R-:W-:-:S03]  /*1220*/  ISETP.NE.AND.EX P5, PT, R0, -0x1, PT, P5 ;  /* 0xffffffff0000780c */ /* 0x000fc60003fa5350 */
[----:B------:R-:W-:Y:S01]  /*1230*/  IMAD R13, R20, R19, R12 ;  /* 0x00000013140d7224 */ /* 0x000fe200078e020c */
[----:B------:R-:W-:Y:S01]  /*1240*/  SEL R21, R2, RZ, P5 ;  /* 0x000000ff02157207 */ /* 0x000fe20002800000 */
[----:B------:R-:W-:Y:S01]  /*1250*/  IMAD.WIDE.U32 R2, R20, R20, RZ ;  /* 0x0000001414027225 */ /* 0x000fe200078e00ff */
[----:B------:R-:W-:-:S03]  /*1260*/  SEL R0, R0, RZ, P5 ;  /* 0x000000ff00007207 */ /* 0x000fc60002800000 */
[----:B------:R-:W-:Y:S02]  /*1270*/  IMAD.IADD R3, R3, 0x1, R13 ;  /* 0x0000000103037824 */ /* 0x000fe400078e020d */
[-C--:B------:R-:W-:Y:S02]  /*1280*/  IMAD R12, R0, R21.reuse, RZ ;  /* 0x00000015000c7224 */ /* 0x080fe400078e02ff */
[C---:B------:R-:W-:Y:S01]  /*1290*/  IMAD.SHL.U32 R13, R2.reuse, 0x2, RZ ;  /* 0x00000002020d7824 */ /* 0x040fe200078e00ff */
[----:B------:R-:W-:Y:S01]  /*12a0*/  SHF.L.U64.HI R2, R2, 0x1, R3 ;  /* 0x0000000102027819 */ /* 0x000fe20000010203 */
[----:B------:R-:W-:-:S03]  /*12b0*/  IMAD.WIDE.U32 R14, R21, R21, RZ ;  /* 0x00000015150e7225 */ /* 0x000fc600078e00ff */
[----:B------:R-:W-:Y:S01]  /*12c0*/  ISETP.NE.U32.AND P5, PT, R13, -0x1, PT ;  /* 0xffffffff0d00780c */ /* 0x000fe20003fa5070 */
[----:B------:R-:W-:-:S03]  /*12d0*/  IMAD R23, R21, R0, R12 ;  /* 0x0000000015177224 */ /* 0x000fc600078e020c */
[----:B------:R-:W-:Y:S01]  /*12e0*/  ISETP.NE.AND.EX P5, PT, R2, -0x1, PT, P5 ;  /* 0xffffffff0200780c */ /* 0x000fe20003fa5350 */
[----:B------:R-:W-:-:S03]  /*12f0*/  IMAD.IADD R3, R15, 0x1, R23 ;  /* 0x000000010f037824 */ /* 0x000fc600078e0217 */
[----:B------:R-:W-:Y:S02]  /*1300*/  SEL R15, R2, RZ, P5 ;  /* 0x000000ff020f7207 */ /* 0x000fe40002800000 */
[C---:B------:R-:W-:Y:S01]  /*1310*/  SHF.L.U64.HI R12, R14.reuse, 0x1, R3 ;  /* 0x000000010e0c7819 */ /* 0x040fe20000010203 */
[----:B------:R-:W-:Y:S01]  /*1320*/  IMAD.SHL.U32 R14, R14, 0x2, RZ ;  /* 0x000000020e0e7824 */ /* 0x000fe200078e00ff */
[----:B------:R-:W-:Y:S01]  /*1330*/  SEL R13, R13, RZ, P5 ;  /* 0x000000ff0d0d7207 */ /* 0x000fe20002800000 */
[----:B------:R-:W-:Y:S02]  /*1340*/  IMAD R16, R15, R20, RZ ;  /* 0x000000140f107224 */ /* 0x000fe400078e02ff */
[----:B------:R-:W-:Y:S02]  /*1350*/  IMAD R3, R12, R21, RZ ;  /* 0x000000150c037224 */ /* 0x000fe400078e02ff */
[----:B------:R-:W-:Y:S02]  /*1360*/  IMAD R19, R13, R19, R16 ;  /* 0x000000130d137224 */ /* 0x000fe400078e0210 */
[----:B------:R-:W-:-:S02]  /*1370*/  IMAD R23, R14, R0, R3 ;  /* 0x000000000e177224 */ /* 0x000fc400078e0203 */
        /* <DEDUP_REMOVED lines=8> */
.L_x_5:
[----:B------:R-:W-:Y:S05]  /*1400*/  BSYNC.RECONVERGENT B0 ;  /* 0x0000000000007941 */ /* 0x000fea0003800200 */
.L_x_4:
[----:B------:R-:W-:Y:S01]  /*1410*/  ISETP.NE.U32.AND.EX P6, PT, RZ, RZ, PT, P6 ;  /* 0x000000ffff00720c */ /* 0x000fe20003fc5160 */
[----:B------:R-:W-:Y:S01]  /*1420*/  BSSY.RECONVERGENT B0, `(.L_x_6) ;  /* 0x0000052000007945 */ /* 0x000fe20003800200 */
[----:B------:R-:W-:Y:S02]  /*1430*/  ISETP.NE.U32.AND P5, PT, R10, 0x1, PT ;  /* 0x000000010a00780c */ /* 0x000fe40003fa5070 */
[----:B------:R-:W-:Y:S02]  /*1440*/  SHF.R.U64 R10, R4, 0x6, R5 ;  /* 0x00000006040a7819 */ /* 0x000fe40000001205 */
[----:B------:R-:W-:Y:S02]  /*1450*/  ISETP.NE.U32.AND.EX P0, PT, RZ, RZ, PT, P0 ;  /* 0x000000ffff00720c */ /* 0x000fe40003f05100 */
[----:B------:R-:W-:-:S05]  /*1460*/  LOP3.LUT R10, R10, 0x1, RZ, 0xc0, !PT ;  /* 0x000000010a0a7812 */ /* 0x000fca00078ec0ff */
        /* <DEDUP_REMOVED lines=77> */
.L_x_7:
[----:B------:R-:W-:Y:S05]  /*1940*/  BSYNC.RECONVERGENT B0 ;  /* 0x0000000000007941 */ /* 0x000fea0003800200 */
.L_x_6:
        /* <DEDUP_REMOVED lines=81> */
.L_x_9:
[----:B------:R-:W-:Y:S05]  /*1e60*/  BSYNC.RECONVERGENT B0 ;  /* 0x0000000000007941 */ /* 0x000fea0003800200 */
.L_x_8:
        /* <DEDUP_REMOVED lines=83> */
.L_x_11:
[----:B------:R-:W-:Y:S05]  /*23a0*/  BSYNC.RECONVERGENT B0 ;  /* 0x0000000000007941 */ /* 0x000fea0003800200 */
.L_x_10:
        /* <DEDUP_REMOVED lines=81> */
.L_x_13:
[----:B------:R-:W-:Y:S05]  /*28c0*/  BSYNC.RECONVERGENT B0 ;  /* 0x0000000000007941 */ /* 0x000fea0003800200 */
.L_x_12:
        /* <DEDUP_REMOVED lines=83> */
.L_x_15:
[----:B------:R-:W-:Y:S05]  /*2e00*/  BSYNC.RECONVERGENT B0 ;  /* 0x0000000000007941 */ /* 0x000fea0003800200 */
.L_x_14:
        /* <DEDUP_REMOVED lines=81> */
.L_x_17:
[----:B------:R-:W-:Y:S05]  /*3320*/  BSYNC.RECONVERGENT B0 ;  /* 0x0000000000007941 */ /* 0x000fea0003800200 */
.L_x_16:
        /* <DEDUP_REMOVED lines=83> */
.L_x_19:
[----:B------:R-:W-:Y:S05]  /*3860*/  BSYNC.RECONVERGENT B0 ;  /* 0x0000000000007941 */ /* 0x000fea0003800200 */
.L_x_18:
        /* <DEDUP_REMOVED lines=81> */
.L_x_21:
[----:B------:R-:W-:Y:S05]  /*3d80*/  BSYNC.RECONVERGENT B0 ;  /* 0x0000000000007941 */ /* 0x000fea0003800200 */
.L_x_20:
        /* <DEDUP_REMOVED lines=83> */
.L_x_23:
[----:B------:R-:W-:Y:S05]  /*42c0*/  BSYNC.RECONVERGENT B0 ;  /* 0x0000000000007941 */ /* 0x000fea0003800200 */
.L_x_22:
        /* <DEDUP_REMOVED lines=81> */
.L_x_25:
[----:B------:R-:W-:Y:S05]  /*47e0*/  BSYNC.RECONVERGENT B0 ;  /* 0x0000000000007941 */ /* 0x000fea0003800200 */
.L_x_24:
        /* <DEDUP_REMOVED lines=83> */
.L_x_27:
[----:B------:R-:W-:Y:S05]  /*4d20*/  BSYNC.RECONVERGENT B0 ;  /* 0x0000000000007941 */ /* 0x000fea0003800200 */
.L_x_26:
        /* <DEDUP_REMOVED lines=81> */
.L_x_29:
[----:B------:R-:W-:Y:S05]  /*5240*/  BSYNC.RECONVERGENT B0 ;  /* 0x0000000000007941 */ /* 0x000fea0003800200 */
.L_x_28:
        /* <DEDUP_REMOVED lines=83> */
.L_x_31:
[----:B------:R-:W-:Y:S05]  /*5780*/  BSYNC.RECONVERGENT B0 ;  /* 0x0000000000007941 */ /* 0x000fea0003800200 */
.L_x_30:
        /* <DEDUP_REMOVED lines=81> */
.L_x_33:
[----:B------:R-:W-:Y:S05]  /*5ca0*/  BSYNC.RECONVERGENT B0 ;  /* 0x0000000000007941 */ /* 0x000fea0003800200 */
.L_x_32:
        /* <DEDUP_REMOVED lines=83> */
.L_x_35:
[----:B------:R-:W-:Y:S05]  /*61e0*/  BSYNC.RECONVERGENT B0 ;  /* 0x0000000000007941 */ /* 0x000fea0003800200 */
.L_x_34:
        /* <DEDUP_REMOVED lines=81> */
.L_x_37:
[----:B------:R-:W-:Y:S05]  /*6700*/  BSYNC.RECONVERGENT B0 ;  /* 0x0000000000007941 */ /* 0x000fea0003800200 */
.L_x_36:
        /* <DEDUP_REMOVED lines=83> */
.L_x_39:
[----:B------:R-:W-:Y:S05]  /*6c40*/  BSYNC.RECONVERGENT B0 ;  /* 0x0000000000007941 */ /* 0x000fea0003800200 */
.L_x_38:
        /* <DEDUP_REMOVED lines=81> */
.L_x_41:
[----:B------:R-:W-:Y:S05]  /*7160*/  BSYNC.RECONVERGENT B0 ;  /* 0x0000000000007941 */ /* 0x000fea0003800200 */
.L_x_40:
        /* <DEDUP_REMOVED lines=83> */
.L_x_43:
[----:B------:R-:W-:Y:S05]  /*76a0*/  BSYNC.RECONVERGENT B0 ;  /* 0x0000000000007941 */ /* 0x000fea0003800200 */
.L_x_42:
        /* <DEDUP_REMOVED lines=81> */
.L_x_45:
[----:B------:R-:W-:Y:S05]  /*7bc0*/  BSYNC.RECONVERGENT B0 ;  /* 0x0000000000007941 */ /* 0x000fea0003800200 */
.L_x_44:
        /* <DEDUP_REMOVED lines=83> */
.L_x_47:
[----:B------:R-:W-:Y:S05]  /*8100*/  BSYNC.RECONVERGENT B0 ;  /* 0x0000000000007941 */ /* 0x000fea0003800200 */
.L_x_46:
        /* <DEDUP_REMOVED lines=81> */
.L_x_49:
[----:B------:R-:W-:Y:S05]  /*8620*/  BSYNC.RECONVERGENT B0 ;  /* 0x0000000000007941 */ /* 0x000fea0003800200 */
.L_x_48:
        /* <DEDUP_REMOVED lines=83> */
.L_x_51:
[----:B------:R-:W-:Y:S05]  /*8b60*/  BSYNC.RECONVERGENT B0 ;  /* 0x0000000000007941 */ /* 0x000fea0003800200 */
.L_x_50:
        /* <DEDUP_REMOVED lines=81> */
.L_x_53:
[----:B------:R-:W-:Y:S05]  /*9080*/  BSYNC.RECONVERGENT B0 ;  /* 0x0000000000007941 */ /* 0x000fea0003800200 */
.L_x_52:
        /* <DEDUP_REMOVED lines=83> */
.L_x_55:
[----:B------:R-:W-:Y:S05]  /*95c0*/  BSYNC.RECONVERGENT B0 ;  /* 0x0000000000007941 */ /* 0x000fea0003800200 */
.L_x_54:
[----:B------:R-:W-:Y:S01]  /*95d0*/  BSSY.RECONVERGENT B0, `(.L_x_56) ;  /* 0x0000050000007945 */ /* 0x000fe20003800200 */
[----:B------:R-:W-:Y:S02]  /*95e0*/  ISETP.NE.U32.AND P6, PT, R10, 0x1, PT ;  /* 0x000000010a00780c */ /* 0x000fe40003fc5070 */
[----:B------:R-:W-:Y:S01]  /*95f0*/  LOP3.LUT R19, R5, 0x1, RZ, 0xc0, !PT ;  /* 0x0000000105137812 */ /* 0x000fe200078ec0ff */
[----:B------:R-:W-:Y:S10]  /*9600*/  @P0 BRA `(.L_x_57) ;  /* 0x0000000400300947 */ /* 0x000ff40003800000 */
        /* <DEDUP_REMOVED lines=76> */
.L_x_57:
[----:B------:R-:W-:Y:S05]  /*9ad0*/  BSYNC.RECONVERGENT B0 ;  /* 0x0000000000007941 */ /* 0x000fea0003800200 */
.L_x_56:
[----:B------:R-:W-:Y:S01]  /*9ae0*/  ISETP.NE.U32.AND.EX P5, PT, RZ, RZ, PT, P5 ;  /* 0x000000ffff00720c */ /* 0x000fe20003fa5150 */
[----:B------:R-:W-:Y:S01]  /*9af0*/  BSSY.RECONVERGENT B0, `(.L_x_58) ;  /* 0x0000052000007945 */ /* 0x000fe20003800200 */
[----:B------:R-:W-:Y:S02]  /*9b00*/  SHF.R.U64 R10, R4, 0x1f, R5 ;  /* 0x0000001f040a7819 */ /* 0x000fe40000001205 */
[----:B------:R-:W-:Y:S02]  /*9b10*/  ISETP.NE.U32.AND P0, PT, R19, 0x1, PT ;  /* 0x000000011300780c */ /* 0x000fe40003f05070 */
        /* <DEDUP_REMOVED lines=79> */
.L_x_59:
[----:B------:R-:W-:Y:S05]  /*a010*/  BSYNC.RECONVERGENT B0 ;  /* 0x0000000000007941 */ /* 0x000fea0003800200 */
.L_x_58:
[----:B------:R-:W-:Y:S01]  /*a020*/  ISETP.NE.U32.AND P5, PT, R10, 0x1, PT ;  /* 0x000000010a00780c */ /* 0x000fe20003fa5070 */
[----:B------:R-:W-:Y:S01]  /*a030*/  BSSY.RECONVERGENT B0, `(.L_x_60) ;  /* 0x0000050000007945 */ /* 0x000fe20003800200 */
[----:B------:R-:W-:-:S04]  /*a040*/  SHF.R.U32.HI R10, RZ, 0x1, R5 ;  /* 0x00000001ff0a7819 */ /* 0x000fc80000011605 */
        /* <DEDUP_REMOVED lines=78> */
.L_x_61:
[----:B------:R-:W-:Y:S05]  /*a530*/  BSYNC.RECONVERGENT B0 ;  /* 0x0000000000007941 */ /* 0x000fea0003800200 */
.L_x_60:
[----:B------:R-:W-:Y:S01]  /*a540*/  ISETP.NE.U32.AND.EX P5, PT, RZ, RZ, PT, P5 ;  /* 0x000000ffff00720c */ /* 0x000fe20003fa5150 */
[----:B------:R-:W-:Y:S01]  /*a550*/  BSSY.RECONVERGENT B0, `(.L_x_62) ;  /* 0x0000052000007945 */ /* 0x000fe20003800200 */
[----:B------:R-:W-:Y:S02]  /*a560*/  ISETP.NE.U32.AND P6, PT, R10, 0x1, PT ;  /* 0x000000010a00780c */ /* 0x000fe40003fc5070 */
[----:B------:R-:W-:Y:S02]  /*a570*/  SHF.R.U32.HI R10, RZ, 0x2, R5 ;  /* 0x00000002ff0a7819 */ /* 0x000fe40000011605 */
        /* <DEDUP_REMOVED lines=79> */
.L_x_63:
[----:B------:R-:W-:Y:S05]  /*aa70*/  BSYNC.RECONVERGENT B0 ;  /* 0x0000000000007941 */ /* 0x000fea0003800200 */
.L_x_62:
        /* <DEDUP_REMOVED lines=81> */
.L_x_65:
[----:B------:R-:W-:Y:S05]  /*af90*/  BSYNC.RECONVERGENT B0 ;  /* 0x0000000000007941 */ /* 0x000fea0003800200 */
.L_x_64:
        /* <DEDUP_REMOVED lines=83> */
.L_x_67:
[----:B------:R-:W-:Y:S05]  /*b4d0*/  BSYNC.RECONVERGENT B0 ;  /* 0x0000000000007941 */ /* 0x000fea0003800200 */
.L_x_66:
        /* <DEDUP_REMOVED lines=81> */
.L_x_69:
[----:B------:R-:W-:Y:S05]  /*b9f0*/  BSYNC.RECONVERGENT B0 ;  /* 0x0000000000007941 */ /* 0x000fea0003800200 */
.L_x_68:
        /* <DEDUP_REMOVED lines=83> */
.L_x_71:
[----:B------:R-:W-:Y:S05]  /*bf30*/  BSYNC.RECONVERGENT B0 ;  /* 0x0000000000007941 */ /* 0x000fea0003800200 */
.L_x_70:
        /* <DEDUP_REMOVED lines=81> */
.L_x_73:
[----:B------:R-:W-:Y:S05]  /*c450*/  BSYNC.RECONVERGENT B0 ;  /* 0x0000000000007941 */ /* 0x000fea0003800200 */
.L_x_72:
        /* <DEDUP_REMOVED lines=83> */
.L_x_75:
[----:B------:R-:W-:Y:S05]  /*c990*/  BSYNC.RECONVERGENT B0 ;  /* 0x0000000000007941 */ /* 0x000fea0003800200 */
.L_x_74:
        /* <DEDUP_REMOVED lines=81> */
.L_x_77:
[----:B------:R-:W-:Y:S05]  /*ceb0*/  BSYNC.RECONVERGENT B0 ;  /* 0x0000000000007941 */ /* 0x000fea0003800200 */
.L_x_76:
        /* <DEDUP_REMOVED lines=83> */
.L_x_79:
[----:B------:R-:W-:Y:S05]  /*d3f0*/  BSYNC.RECONVERGENT B0 ;  /* 0x0000000000007941 */ /* 0x000fea0003800200 */
.L_x_78:
        /* <DEDUP_REMOVED lines=81> */
.L_x_81:
[----:B------:R-:W-:Y:S05]  /*d910*/  BSYNC.RECONVERGENT B0 ;  /* 0x0000000000007941 */ /* 0x000fea0003800200 */
.L_x_80:
        /* <DEDUP_REMOVED lines=83> */
.L_x_83:
[----:B------:R-:W-:Y:S05]  /*de50*/  BSYNC.RECONVERGENT B0 ;  /* 0x0000000000007941 */ /* 0x000fea0003800200 */
.L_x_82:
        /* <DEDUP_REMOVED lines=81> */
.L_x_85:
[----:B------:R-:W-:Y:S05]  /*e370*/  BSYNC.RECONVERGENT B0 ;  /* 0x0000000000007941 */ /* 0x000fea0003800200 */
.L_x_84:
        /* <DEDUP_REMOVED lines=83> */
.L_x_87:
[----:B------:R-:W-:Y:S05]  /*e8b0*/  BSYNC.RECONVERGENT B0 ;  /* 0x0000000000007941 */ /* 0x000fea0003800200 */
.L_x_86:
        /* <DEDUP_REMOVED lines=81> */
.L_x_89:
[----:B------:R-:W-:Y:S05]  /*edd0*/  BSYNC.RECONVERGENT B0 ;  /* 0x0000000000007941 */ /* 0x000fea0003800200 */
.L_x_88:
        /* <DEDUP_REMOVED lines=83> */
.L_x_91:
[----:B------:R-:W-:Y:S05]  /*f310*/  BSYNC.RECONVERGENT B0 ;  /* 0x0000000000007941 */ /* 0x000fea0003800200 */
.L_x_90:
        /* <DEDUP_REMOVED lines=81> */
.L_x_93:
[----:B------:R-:W-:Y:S05]  /*f830*/  BSYNC.RECONVERGENT B0 ;  /* 0x0000000000007941 */ /* 0x000fea0003800200 */
.L_x_92:
        /* <DEDUP_REMOVED lines=83> */
.L_x_95:
[----:B------:R-:W-:Y:S05]  /*fd70*/  BSYNC.RECONVERGENT B0 ;  /* 0x0000000000007941 */ /* 0x000fea0003800200 */
.L_x_94:
        /* <DEDUP_REMOVED lines=81> */
.L_x_97:
[----:B------:R-:W-:Y:S05]  /*10290*/  BSYNC.RECONVERGENT B0 ;  /* 0x0000000000007941 */ /* 0x000fea0003800200 */
.L_x_96:
        /* <DEDUP_REMOVED lines=83> */
.L_x_99:
[----:B------:R-:W-:Y:S05]  /*107d0*/  BSYNC.RECONVERGENT B0 ;  /* 0x0000000000007941 */ /* 0x000fea0003800200 */
.L_x_98:
        /* <DEDUP_REMOVED lines=81> */
.L_x_101:
[----:B------:R-:W-:Y:S05]  /*10cf0*/  BSYNC.RECONVERGENT B0 ;  /* 0x0000000000007941 */ /* 0x000fea0003800200 */
.L_x_100:
        /* <DEDUP_REMOVED lines=83> */
.L_x_103:
[----:B------:R-:W-:Y:S05]  /*11230*/  BSYNC.RECONVERGENT B0 ;  /* 0x0000000000007941 */ /* 0x000fea0003800200 */
.L_x_102:
        /* <DEDUP_REMOVED lines=81> */
.L_x_105:
[----:B------:R-:W-:Y:S05]  /*11750*/  BSYNC.RECONVERGENT B0 ;  /* 0x0000000000007941 */ /* 0x000fea0003800200 */
.L_x_104:
        /* <DEDUP_REMOVED lines=83> */
.L_x_107:
[----:B------:R-:W-:Y:S05]  /*11c90*/  BSYNC.RECONVERGENT B0 ;  /* 0x0000000000007941 */ /* 0x000fea0003800200 */
.L_x_106:
        /* <DEDUP_REMOVED lines=81> */
.L_x_109:
[----:B------:R-:W-:Y:S05]  /*121b0*/  BSYNC.RECONVERGENT B0 ;  /* 0x0000000000007941 */ /* 0x000fea0003800200 */
.L_x_108:
        /* <DEDUP_REMOVED lines=83> */
.L_x_111:
[----:B------:R-:W-:Y:S05]  /*126f0*/  BSYNC.RECONVERGENT B0 ;  /* 0x0000000000007941 */ /* 0x000fea0003800200 */
.L_x_110:
        /* <DEDUP_REMOVED lines=81> */
.L_x_113:
[----:B------:R-:W-:Y:S05]  /*12c10*/  BSYNC.RECONVERGENT B0 ;  /* 0x0000000000007941 */ /* 0x000fea0003800200 */
.L_x_112:
        /* <DEDUP_REMOVED lines=83> */
.L_x_115:
[----:B------:R-:W-:Y:S05]  /*13150*/  BSYNC.RECONVERGENT B0 ;  /* 0x0000000000007941 */ /* 0x000fea0003800200 */
.L_x_114:
        /* <DEDUP_REMOVED lines=81> */
.L_x_117:
[----:B------:R-:W-:Y:S05]  /*13670*/  BSYNC.RECONVERGENT B0 ;  /* 0x0000000000007941 */ /* 0x000fea0003800200 */
.L_x_116:
        /* <DEDUP_REMOVED lines=83> */
.L_x_119:
[----:B------:R-:W-:Y:S05]  /*13bb0*/  BSYNC.RECONVERGENT B0 ;  /* 0x0000000000007941 */ /* 0x000fea0003800200 */
.L_x_118:
        /* <DEDUP_REMOVED lines=80> */
.L_x_121:
[----:B------:R-:W-:Y:S05]  /*140c0*/  BSYNC.RECONVERGENT B0 ;  /* 0x0000000000007941 */ /* 0x000fea0003800200 */
.L_x_120:
[----:B------:R-:W-:Y:S01]  /*140d0*/  ISETP.NE.U32.AND.EX P5, PT, RZ, RZ, PT, P5 ;  /* 0x000000ffff00720c */ /* 0x000fe20003fa5150 */
[----:B------:R-:W-:Y:S01]  /*140e0*/  BSSY.RECONVERGENT B0, `(.L_x_122) ;  /* 0x0000052000007945 */ /* 0x000fe20003800200 */
[----:B------:R-:W-:Y:S02]  /*140f0*/  SHF.R.U32.HI R4, RZ, 0x1f, R5 ;  /* 0x0000001fff047819 */ /* 0x000fe40000011605 */
        /* <DEDUP_REMOVED lines=80> */
.L_x_123:
[----:B------:R-:W-:Y:S05]  /*14600*/  BSYNC.RECONVERGENT B0 ;  /* 0x0000000000007941 */ /* 0x000fea0003800200 */
.L_x_122:
        /* <DEDUP_REMOVED lines=81> */
.L_x_125:
[----:B------:R-:W-:Y:S05]  /*14b20*/  BSYNC.RECONVERGENT B0 ;  /* 0x0000000000007941 */ /* 0x000fea0003800200 */
.L_x_124:
        /* <DEDUP_REMOVED lines=83> */
.L_x_127:
[----:B------:R-:W-:Y:S05]  /*15060*/  BSYNC.RECONVERGENT B0 ;  /* 0x0000000000007941 */ /* 0x000fea0003800200 */
.L_x_126:
        /* <DEDUP_REMOVED lines=81> */
.L_x_129:
[----:B------:R-:W-:Y:S05]  /*15580*/  BSYNC.RECONVERGENT B0 ;  /* 0x0000000000007941 */ /* 0x000fea0003800200 */
.L_x_128:
        /* <DEDUP_REMOVED lines=83> */
.L_x_131:
[----:B------:R-:W-:Y:S05]  /*15ac0*/  BSYNC.RECONVERGENT B0 ;  /* 0x0000000000007941 */ /* 0x000fea0003800200 */
.L_x_130:
        /* <DEDUP_REMOVED lines=81> */
.L_x_133:
[----:B------:R-:W-:Y:S05]  /*15fe0*/  BSYNC.RECONVERGENT B0 ;  /* 0x0000000000007941 */ /* 0x000fea0003800200 */
.L_x_132:
        /* <DEDUP_REMOVED lines=83> */
.L_x_135:
[----:B------:R-:W-:Y:S05]  /*16520*/  BSYNC.RECONVERGENT B0 ;  /* 0x0000000000007941 */ /* 0x000fea0003800200 */
.L_x_134:
        /* <DEDUP_REMOVED lines=81> */
.L_x_137:
[----:B------:R-:W-:Y:S05]  /*16a40*/  BSYNC.RECONVERGENT B0 ;  /* 0x0000000000007941 */ /* 0x000fea0003800200 */
.L_x_136:
        /* <DEDUP_REMOVED lines=83> */
.L_x_139:
[----:B------:R-:W-:Y:S05]  /*16f80*/  BSYNC.RECONVERGENT B0 ;  /* 0x0000000000007941 */ /* 0x000fea0003800200 */
.L_x_138:
        /* <DEDUP_REMOVED lines=81> */
.L_x_141:
[----:B------:R-:W-:Y:S05]  /*174a0*/  BSYNC.RECONVERGENT B0 ;  /* 0x0000000000007941 */ /* 0x000fea0003800200 */
.L_x_140:
        /* <DEDUP_REMOVED lines=83> */
.L_x_143:
[----:B------:R-:W-:Y:S05]  /*179e0*/  BSYNC.RECONVERGENT B0 ;  /* 0x0000000000007941 */ /* 0x000fea0003800200 */
.L_x_142:
        /* <DEDUP_REMOVED lines=81> */
.L_x_145:
[----:B------:R-:W-:Y:S05]  /*17f00*/  BSYNC.RECONVERGENT B0 ;  /* 0x0000000000007941 */ /* 0x000fea0003800200 */
.L_x_144:
        /* <DEDUP_REMOVED lines=83> */
.L_x_147:
[----:B------:R-:W-:Y:S05]  /*18440*/  BSYNC.RECONVERGENT B0 ;  /* 0x0000000000007941 */ /* 0x000fea0003800200 */
.L_x_146:
        /* <DEDUP_REMOVED lines=81> */
.L_x_149:
[----:B------:R-:W-:Y:S05]  /*18960*/  BSYNC.RECONVERGENT B0 ;  /* 0x0000000000007941 */ /* 0x000fea0003800200 */
.L_x_148:
        /* <DEDUP_REMOVED lines=83> */
.L_x_151:
[----:B------:R-:W-:Y:S05]  /*18ea0*/  BSYNC.RECONVERGENT B0 ;  /* 0x0000000000007941 */ /* 0x000fea0003800200 */
.L_x_150:
        /* <DEDUP_REMOVED lines=81> */
.L_x_153:
[----:B------:R-:W-:Y:S05]  /*193c0*/  BSYNC.RECONVERGENT B0 ;  /* 0x0000000000007941 */ /* 0x000fea0003800200 */
.L_x_152:
        /* <DEDUP_REMOVED lines=83> */
.L_x_155:
[----:B------:R-:W-:Y:S05]  /*19900*/  BSYNC.RECONVERGENT B0 ;  /* 0x0000000000007941 */ /* 0x000fea0003800200 */
.L_x_154:
        /* <DEDUP_REMOVED lines=81> */
.L_x_157:
[----:B------:R-:W-:Y:S05]  /*19e20*/  BSYNC.RECONVERGENT B0 ;  /* 0x0000000000007941 */ /* 0x000fea0003800200 */
.L_x_156:
        /* <DEDUP_REMOVED lines=83> */
.L_x_159:
[----:B------:R-:W-:Y:S05]  /*1a360*/  BSYNC.RECONVERGENT B0 ;  /* 0x0000000000007941 */ /* 0x000fea0003800200 */
.L_x_158:
        /* <DEDUP_REMOVED lines=81> */
.L_x_161:
[----:B------:R-:W-:Y:S05]  /*1a880*/  BSYNC.RECONVERGENT B0 ;  /* 0x0000000000007941 */ /* 0x000fea0003800200 */
.L_x_160:
        /* <DEDUP_REMOVED lines=83> */
.L_x_163:
[----:B------:R-:W-:Y:S05]  /*1adc0*/  BSYNC.RECONVERGENT B0 ;  /* 0x0000000000007941 */ /* 0x000fea0003800200 */
.L_x_162:
        /* <DEDUP_REMOVED lines=81> */
.L_x_165:
[----:B------:R-:W-:Y:S05]  /*1b2e0*/  BSYNC.RECONVERGENT B0 ;  /* 0x0000000000007941 */ /* 0x000fea0003800200 */
.L_x_164:
        /* <DEDUP_REMOVED lines=83> */
.L_x_167:
[----:B------:R-:W-:Y:S05]  /*1b820*/  BSYNC.RECONVERGENT B0 ;  /* 0x0000000000007941 */ /* 0x000fea0003800200 */
.L_x_166:
        /* <DEDUP_REMOVED lines=81> */
.L_x_169:
[----:B------:R-:W-:Y:S05]  /*1bd40*/  BSYNC.RECONVERGENT B0 ;  /* 0x0000000000007941 */ /* 0x000fea0003800200 */
.L_x_168:
        /* <DEDUP_REMOVED lines=83> */
.L_x_171:
[----:B------:R-:W-:Y:S05]  /*1c280*/  BSYNC.RECONVERGENT B0 ;  /* 0x0000000000007941 */ /* 0x000fea0003800200 */
.L_x_170:
        /* <DEDUP_REMOVED lines=81> */
.L_x_173:
[----:B------:R-:W-:Y:S05]  /*1c7a0*/  BSYNC.RECONVERGENT B0 ;  /* 0x0000000000007941 */ /* 0x000fea0003800200 */
.L_x_172:
        /* <DEDUP_REMOVED lines=83> */
.L_x_175:
[----:B------:R-:W-:Y:S05]  /*1cce0*/  BSYNC.RECONVERGENT B0 ;  /* 0x0000000000007941 */ /* 0x000fea0003800200 */
.L_x_174:
        /* <DEDUP_REMOVED lines=81> */
.L_x_177:
[----:B------:R-:W-:Y:S05]  /*1d200*/  BSYNC.RECONVERGENT B0 ;  /* 0x0000000000007941 */ /* 0x000fea0003800200 */
.L_x_176:
        /* <DEDUP_REMOVED lines=83> */
.L_x_179:
[----:B------:R-:W-:Y:S05]  /*1d740*/  BSYNC.RECONVERGENT B0 ;  /* 0x0000000000007941 */ /* 0x000fea0003800200 */
.L_x_178:
        /* <DEDUP_REMOVED lines=81> */
.L_x_181:
[----:B------:R-:W-:Y:S05]  /*1dc60*/  BSYNC.RECONVERGENT B0 ;  /* 0x0000000000007941 */ /* 0x000fea0003800200 */
.L_x_180:
        /* <DEDUP_REMOVED lines=83> */
.L_x_183:
[----:B------:R-:W-:Y:S05]  /*1e1a0*/  BSYNC.RECONVERGENT B0 ;  /* 0x0000000000007941 */ /* 0x000fea0003800200 */
.L_x_182:
        /* <DEDUP_REMOVED lines=80> */
.L_x_185:
[----:B------:R-:W-:Y:S05]  /*1e6b0*/  BSYNC.RECONVERGENT B0 ;  /* 0x0000000000007941 */ /* 0x000fea0003800200 */
.L_x_184:
        /* <DEDUP_REMOVED lines=83> */
.L_x_187:
[----:B------:R-:W-:Y:S05]  /*1ebf0*/  BSYNC.RECONVERGENT B0 ;  /* 0x0000000000007941 */ /* 0x000fea0003800200 */
.L_x_186:
        /* <DEDUP_REMOVED lines=81> */
.L_x_189:
[----:B------:R-:W-:Y:S05]  /*1f110*/  BSYNC.RECONVERGENT B0 ;  /* 0x0000000000007941 */ /* 0x000fea0003800200 */
.L_x_188:
        /* <DEDUP_REMOVED lines=83> */
.L_x_191:
[----:B------:R-:W-:Y:S05]  /*1f650*/  BSYNC.RECONVERGENT B0 ;  /* 0x0000000000007941 */ /* 0x000fea0003800200 */
.L_x_190:
        /* <DEDUP_REMOVED lines=81> */
.L_x_193:
[----:B------:R-:W-:Y:S05]  /*1fb70*/  BSYNC.RECONVERGENT B0 ;  /* 0x0000000000007941 */ /* 0x000fea0003800200 */
.L_x_192:
        /* <DEDUP_REMOVED lines=83> */
.L_x_195:
[----:B------:R-:W-:Y:S05]  /*200b0*/  BSYNC.RECONVERGENT B0 ;  /* 0x0000000000007941 */ /* 0x000fea0003800200 */
.L_x_194:
        /* <DEDUP_REMOVED lines=81> */
.L_x_197:
[----:B------:R-:W-:Y:S05]  /*205d0*/  BSYNC.RECONVERGENT B0 ;  /* 0x0000000000007941 */ /* 0x000fea0003800200 */
.L_x_196:
        /* <DEDUP_REMOVED lines=83> */
.L_x_199:
[----:B------:R-:W-:Y:S05]  /*20b10*/  BSYNC.RECONVERGENT B0 ;  /* 0x0000000000007941 */ /* 0x000fea0003800200 */
.L_x_198:
        /* <DEDUP_REMOVED lines=81> */
.L_x_201:
[----:B------:R-:W-:Y:S05]  /*21030*/  BSYNC.RECONVERGENT B0 ;  /* 0x0000000000007941 */ /* 0x000fea0003800200 */
.L_x_200:
        /* <DEDUP_REMOVED lines=83> */
.L_x_203:
[----:B------:R-:W-:Y:S05]  /*21570*/  BSYNC.RECONVERGENT B0 ;  /* 0x0000000000007941 */ /* 0x000fea0003800200 */
.L_x_202:
        /* <DEDUP_REMOVED lines=81> */
.L_x_205:
[----:B------:R-:W-:Y:S05]  /*21a90*/  BSYNC.RECONVERGENT B0 ;  /* 0x0000000000007941 */ /* 0x000fea0003800200 */
.L_x_204:
        /* <DEDUP_REMOVED lines=83> */
.L_x_207:
[----:B------:R-:W-:Y:S05]  /*21fd0*/  BSYNC.RECONVERGENT B0 ;  /* 0x0000000000007941 */ /* 0x000fea0003800200 */
.L_x_206:
        /* <DEDUP_REMOVED lines=81> */
.L_x_209:
[----:B------:R-:W-:Y:S05]  /*224f0*/  BSYNC.RECONVERGENT B0 ;  /* 0x0000000000007941 */ /* 0x000fea0003800200 */
.L_x_208:
        /* <DEDUP_REMOVED lines=83> */
.L_x_211:
[----:B------:R-:W-:Y:S05]  /*22a30*/  BSYNC.RECONVERGENT B0 ;  /* 0x0000000000007941 */ /* 0x000fea0003800200 */
.L_x_210:
        /* <DEDUP_REMOVED lines=81> */
.L_x_213:
[----:B------:R-:W-:Y:S05]  /*22f50*/  BSYNC.RECONVERGENT B0 ;  /* 0x0000000000007941 */ /* 0x000fea0003800200 */
.L_x_212:
        /* <DEDUP_REMOVED lines=83> */
.L_x_215:
[----:B------:R-:W-:Y:S05]  /*23490*/  BSYNC.RECONVERGENT B0 ;  /* 0x0000000000007941 */ /* 0x000fea0003800200 */
.L_x_214:
        /* <DEDUP_REMOVED lines=81> */
.L_x_217:
[----:B------:R-:W-:Y:S05]  /*239b0*/  BSYNC.RECONVERGENT B0 ;  /* 0x0000000000007941 */ /* 0x000fea0003800200 */
.L_x_216:
        /* <DEDUP_REMOVED lines=83> */
.L_x_219:
[----:B------:R-:W-:Y:S05]  /*23ef0*/  BSYNC.RECONVERGENT B0 ;  /* 0x0000000000007941 */ /* 0x000fea0003800200 */
.L_x_218:
        /* <DEDUP_REMOVED lines=81> */
.L_x_221:
[----:B------:R-:W-:Y:S05]  /*24410*/  BSYNC.RECONVERGENT B0 ;  /* 0x0000000000007941 */ /* 0x000fea0003800200 */
.L_x_220:
        /* <DEDUP_REMOVED lines=83> */
.L_x_223:
[----:B------:R-:W-:Y:S05]  /*24950*/  BSYNC.RECONVERGENT B0 ;  /* 0x0000000000007941 */ /* 0x000fea0003800200 */
.L_x_222:
        /* <DEDUP_REMOVED lines=81> */
.L_x_225:
[----:B------:R-:W-:Y:S05]  /*24e70*/  BSYNC.RECONVERGENT B0 ;  /* 0x0000000000007941 */ /* 0x000fea0003800200 */
.L_x_224:
        /* <DEDUP_REMOVED lines=83> */
.L_x_227:
[----:B------:R-:W-:Y:S05]  /*253b0*/  BSYNC.RECONVERGENT B0 ;  /* 0x0000000000007941 */ /* 0x000fea0003800200 */
.L_x_226:
        /* <DEDUP_REMOVED lines=81> */
.L_x_229:
[----:B------:R-:W-:Y:S05]  /*258d0*/  BSYNC.RECONVERGENT B0 ;  /* 0x0000000000007941 */ /* 0x000fea0003800200 */
.L_x_228:
        /* <DEDUP_REMOVED lines=83> */
.L_x_231:
[----:B------:R-:W-:Y:S05]  /*25e10*/  BSYNC.RECONVERGENT B0 ;  /* 0x0000000000007941 */ /* 0x000fea0003800200 */
.L_x_230:
        /* <DEDUP_REMOVED lines=81> */
.L_x_233:
[----:B------:R-:W-:Y:S05]  /*26330*/  BSYNC.RECONVERGENT B0 ;  /* 0x0000000000007941 */ /* 0x000fea0003800200 */
.L_x_232:
        /* <DEDUP_REMOVED lines=83> */
.L_x_235:
[----:B------:R-:W-:Y:S05]  /*26870*/  BSYNC.RECONVERGENT B0 ;  /* 0x0000000000007941 */ /* 0x000fea0003800200 */
.L_x_234:
        /* <DEDUP_REMOVED lines=81> */
.L_x_237:
[----:B------:R-:W-:Y:S05]  /*26d90*/  BSYNC.RECONVERGENT B0 ;  /* 0x0000000000007941 */ /* 0x000fea0003800200 */
.L_x_236:
        /* <DEDUP_REMOVED lines=83> */
.L_x_239:
[----:B------:R-:W-:Y:S05]  /*272d0*/  BSYNC.RECONVERGENT B0 ;  /* 0x0000000000007941 */ /* 0x000fea0003800200 */
.L_x_238:
        /* <DEDUP_REMOVED lines=81> */
.L_x_241:
[----:B------:R-:W-:Y:S05]  /*277f0*/  BSYNC.RECONVERGENT B0 ;  /* 0x0000000000007941 */ /* 0x000fea0003800200 */
.L_x_240:
        /* <DEDUP_REMOVED lines=83> */
.L_x_243:
[----:B------:R-:W-:Y:S05]  /*27d30*/  BSYNC.RECONVERGENT B0 ;  /* 0x0000000000007941 */ /* 0x000fea0003800200 */
.L_x_242:
        /* <DEDUP_REMOVED lines=81> */
.L_x_245:
[----:B------:R-:W-:Y:S05]  /*28250*/  BSYNC.RECONVERGENT B0 ;  /* 0x0000000000007941 */ /* 0x000fea0003800200 */
.L_x_244:
        /* <DEDUP_REMOVED lines=83> */
.L_x_247:
[----:B------:R-:W-:Y:S05]  /*28790*/  BSYNC.RECONVERGENT B0 ;  /* 0x0000000000007941 */ /* 0x000fea0003800200 */
.L_x_246:
        /* <DEDUP_REMOVED lines=81> */
.L_x_249:
[----:B------:R-:W-:Y:S05]  /*28cb0*/  BSYNC.RECONVERGENT B0 ;  /* 0x0000000000007941 */ /* 0x000fea0003800200 */
.L_x_248:
        /* <DEDUP_REMOVED lines=58> */
[----:B------:R-:W-:Y:S02]  /*29060*/  IMAD.IADD R3, R3, 0x1, R13 ;  /* 0x0000000103037824 */ /* 0x000fe400078e020d */
[----:B------:R-:W-:Y:S02]  /*29070*/  IMAD.SHL.U32 R13, R2, 0x2, RZ ;  /* 0x00000002020d7824 */ /* 0x000fe400078e00ff */
[-C--:B------:R-:W-:Y:S01]  /*29080*/  IMAD R6, R0, R7.reuse, RZ ;  /* 0x0000000700067224 */ /* 0x080fe200078e02ff */
[----:B------:R-:W-:Y:S01]  /*29090*/  SHF.L.U64.HI R2, R2, 0x1, R3 ;  /* 0x0000000102027819 */ /* 0x000fe20000010203 */
[----:B------:R-:W-:Y:S01]  /*290a0*/  IMAD.WIDE.U32 R14, R7, R7, RZ ;  /* 0x00000007070e7225 */ /* 0x000fe200078e00ff */
[----:B------:R-:W-:-:S03]  /*290b0*/  ISETP.NE.U32.AND P5, PT, R13, -0x1, PT ;  /* 0xffffffff0d00780c */ /* 0x000fc60003fa5070 */
[----:B------:R-:W-:Y:S01]  /*290c0*/  IMAD R19, R7, R0, R6 ;  /* 0x0000000007137224 */ /* 0x000fe200078e0206 */
[----:B------:R-:W-:-:S03]  /*290d0*/  ISETP.NE.AND.EX P5, PT, R2, -0x1, PT, P5 ;  /* 0xffffffff0200780c */ /* 0x000fc60003fa5350 */
[----:B------:R-:W-:Y:S01]  /*290e0*/  IMAD.IADD R3, R15, 0x1, R19 ;  /* 0x000000010f037824 */ /* 0x000fe200078e0213 */
[----:B------:R-:W-:Y:S02]  /*290f0*/  SEL R15, R2, RZ, P5 ;  /* 0x000000ff020f7207 */ /* 0x000fe40002800000 */
[----:B------:R-:W-:Y:S02]  /*29100*/  SEL R13, R13, RZ, P5 ;  /* 0x000000ff0d0d7207 */ /* 0x000fe40002800000 */
[C---:B------:R-:W-:Y:S01]  /*29110*/  SHF.L.U64.HI R12, R14.reuse, 0x1, R3 ;  /* 0x000000010e0c7819 */ /* 0x040fe20000010203 */
[----:B------:R-:W-:Y:S02]  /*29120*/  IMAD.SHL.U32 R14, R14, 0x2, RZ ;  /* 0x000000020e0e7824 */ /* 0x000fe400078e00ff */
[----:B------:R-:W-:Y:S02]  /*29130*/  IMAD R6, R15, R20, RZ ;  /* 0x000000140f067224 */ /* 0x000fe400078e02ff */
[----:B------:R-:W-:-:S02]  /*29140*/  IMAD R3, R12, R7, RZ ;  /* 0x000000070c037224 */ /* 0x000fc400078e02ff */
[----:B------:R-:W-:Y:S02]  /*29150*/  IMAD R5, R13, R5, R6 ;  /* 0x000000050d057224 */ /* 0x000fe400078e0206 */
        /* <DEDUP_REMOVED lines=9> */
.L_x_251:
[----:B------:R-:W-:Y:S05]  /*291f0*/  BSYNC.RECONVERGENT B0 ;  /* 0x0000000000007941 */ /* 0x000fea0003800200 */
.L_x_250:
        /* <DEDUP_REMOVED lines=81> */
.L_x_253:
[----:B------:R-:W-:Y:S05]  /*29710*/  BSYNC.RECONVERGENT B0 ;  /* 0x0000000000007941 */ /* 0x000fea0003800200 */
.L_x_252:
        /* <DEDUP_REMOVED lines=83> */
.L_x_255:
[----:B------:R-:W-:Y:S05]  /*29c50*/  BSYNC.RECONVERGENT B0 ;  /* 0x0000000000007941 */ /* 0x000fea0003800200 */
.L_x_254:
        /* <DEDUP_REMOVED lines=81> */
.L_x_257:
[----:B------:R-:W-:Y:S05]  /*2a170*/  BSYNC.RECONVERGENT B0 ;  /* 0x0000000000007941 */ /* 0x000fea0003800200 */
.L_x_256:
        /* <DEDUP_REMOVED lines=83> */
.L_x_259:
[----:B------:R-:W-:Y:S05]  /*2a6b0*/  BSYNC.RECONVERGENT B0 ;  /* 0x0000000000007941 */ /* 0x000fea0003800200 */
.L_x_258:
        /* <DEDUP_REMOVED lines=81> */
.L_x_261:
[----:B------:R-:W-:Y:S05]  /*2abd0*/  BSYNC.RECONVERGENT B0 ;  /* 0x0000000000007941 */ /* 0x000fea0003800200 */
.L_x_260:
        /* <DEDUP_REMOVED lines=83> */
.L_x_263:
[----:B------:R-:W-:Y:S05]  /*2b110*/  BSYNC.RECONVERGENT B0 ;  /* 0x0000000000007941 */ /* 0x000fea0003800200 */
.L_x_262:
        /* <DEDUP_REMOVED lines=81> */
.L_x_265:
[----:B------:R-:W-:Y:S05]  /*2b630*/  BSYNC.RECONVERGENT B0 ;  /* 0x0000000000007941 */ /* 0x000fea0003800200 */
.L_x_264:
        /* <DEDUP_REMOVED lines=83> */
.L_x_267:
[----:B------:R-:W-:Y:S05]  /*2bb70*/  BSYNC.RECONVERGENT B0 ;  /* 0x0000000000007941 */ /* 0x000fea0003800200 */
.L_x_266:
        /* <DEDUP_REMOVED lines=81> */
.L_x_269:
[----:B------:R-:W-:Y:S05]  /*2c090*/  BSYNC.RECONVERGENT B0 ;  /* 0x0000000000007941 */ /* 0x000fea0003800200 */
.L_x_268:
        /* <DEDUP_REMOVED lines=83> */
.L_x_271:
[----:B------:R-:W-:Y:S05]  /*2c5d0*/  BSYNC.RECONVERGENT B0 ;  /* 0x0000000000007941 */ /* 0x000fea0003800200 */
.L_x_270:
        /* <DEDUP_REMOVED lines=81> */
.L_x_273:
[----:B------:R-:W-:Y:S05]  /*2caf0*/  BSYNC.RECONVERGENT B0 ;  /* 0x0000000000007941 */ /* 0x000fea0003800200 */
.L_x_272:
        /* <DEDUP_REMOVED lines=83> */
.L_x_275:
[----:B------:R-:W-:Y:S05]  /*2d030*/  BSYNC.RECONVERGENT B0 ;  /* 0x0000000000007941 */ /* 0x000fea0003800200 */
.L_x_274:
        /* <DEDUP_REMOVED lines=81> */
.L_x_277:
[----:B------:R-:W-:Y:S05]  /*2d550*/  BSYNC.RECONVERGENT B0 ;  /* 0x0000000000007941 */ /* 0x000fea0003800200 */
.L_x_276:
        /* <DEDUP_REMOVED lines=83> */
.L_x_279:
[----:B------:R-:W-:Y:S05]  /*2da90*/  BSYNC.RECONVERGENT B0 ;  /* 0x0000000000007941 */ /* 0x000fea0003800200 */
.L_x_278:
        /* <DEDUP_REMOVED lines=81> */
.L_x_281:
[----:B------:R-:W-:Y:S05]  /*2dfb0*/  BSYNC.RECONVERGENT B0 ;  /* 0x0000000000007941 */ /* 0x000fea0003800200 */
.L_x_280:
        /* <DEDUP_REMOVED lines=83> */
.L_x_283:
[----:B------:R-:W-:Y:S05]  /*2e4f0*/  BSYNC.RECONVERGENT B0 ;  /* 0x0000000000007941 */ /* 0x000fea0003800200 */
.L_x_282:
        /* <DEDUP_REMOVED lines=81> */
.L_x_285:
[----:B------:R-:W-:Y:S05]  /*2ea10*/  BSYNC.RECONVERGENT B0 ;  /* 0x0000000000007941 */ /* 0x000fea0003800200 */
.L_x_284:
        /* <DEDUP_REMOVED lines=83> */
.L_x_287:
[----:B------:R-:W-:Y:S05]  /*2ef50*/  BSYNC.RECONVERGENT B0 ;  /* 0x0000000000007941 */ /* 0x000fea0003800200 */
.L_x_286:
        /* <DEDUP_REMOVED lines=81> */
.L_x_289:
[----:B------:R-:W-:Y:S05]  /*2f470*/  BSYNC.RECONVERGENT B0 ;  /* 0x0000000000007941 */ /* 0x000fea0003800200 */
.L_x_288:
        /* <DEDUP_REMOVED lines=83> */
.L_x_291:
[----:B------:R-:W-:Y:S05]  /*2f9b0*/  BSYNC.RECONVERGENT B0 ;  /* 0x0000000000007941 */ /* 0x000fea0003800200 */
.L_x_290:
        /* <DEDUP_REMOVED lines=81> */
.L_x_293:
[----:B------:R-:W-:Y:S05]  /*2fed0*/  BSYNC.RECONVERGENT B0 ;  /* 0x0000000000007941 */ /* 0x000fea0003800200 */
.L_x_292:
        /* <DEDUP_REMOVED lines=83> */
.L_x_295:
[----:B------:R-:W-:Y:S05]  /*30410*/  BSYNC.RECONVERGENT B0 ;  /* 0x0000000000007941 */ /* 0x000fea0003800200 */
.L_x_294:
        /* <DEDUP_REMOVED lines=81> */
.L_x_297:
[----:B------:R-:W-:Y:S05]  /*30930*/  BSYNC.RECONVERGENT B0 ;  /* 0x0000000000007941 */ /* 0x000fea0003800200 */
.L_x_296:
        /* <DEDUP_REMOVED lines=83> */
.L_x_299:
[----:B------:R-:W-:Y:S05]  /*30e70*/  BSYNC.RECONVERGENT B0 ;  /* 0x0000000000007941 */ /* 0x000fea0003800200 */
.L_x_298:
        /* <DEDUP_REMOVED lines=81> */
.L_x_301:
[----:B------:R-:W-:Y:S05]  /*31390*/  BSYNC.RECONVERGENT B0 ;  /* 0x0000000000007941 */ /* 0x000fea0003800200 */
.L_x_300:
        /* <DEDUP_REMOVED lines=83> */
.L_x_303:
[----:B------:R-:W-:Y:S05]  /*318d0*/  BSYNC.RECONVERGENT B0 ;  /* 0x0000000000007941 */ /* 0x000fea0003800200 */
.L_x_302:
        /* <DEDUP_REMOVED lines=81> */
.L_x_305:
[----:B------:R-:W-:Y:S05]  /*31df0*/  BSYNC.RECONVERGENT B0 ;  /* 0x0000000000007941 */ /* 0x000fea0003800200 */
.L_x_304:
        /* <DEDUP_REMOVED lines=83> */
.L_x_307:
[----:B------:R-:W-:Y:S05]  /*32330*/  BSYNC.RECONVERGENT B0 ;  /* 0x0000000000007941 */ /* 0x000fea0003800200 */
.L_x_306:
        /* <DEDUP_REMOVED lines=81> */
.L_x_309:
[----:B------:R-:W-:Y:S05]  /*32850*/  BSYNC.RECONVERGENT B0 ;  /* 0x0000000000007941 */ /* 0x000fea0003800200 */
.L_x_308:
        /* <DEDUP_REMOVED lines=83> */
.L_x_311:
[----:B------:R-:W-:Y:S05]  /*32d90*/  BSYNC.RECONVERGENT B0 ;  /* 0x0000000000007941 */ /* 0x000fea0003800200 */
.L_x_310:
        /* <DEDUP_REMOVED lines=81> */
.L_x_313:
[----:B------:R-:W-:Y:S05]  /*332b0*/  BSYNC.RECONVERGENT B0 ;  /* 0x0000000000007941 */ /* 0x000fea0003800200 */
.L_x_312:
        /* <DEDUP_REMOVED lines=83> */
.L_x_315:
[----:B------:R-:W-:Y:S05]  /*337f0*/  BSYNC.RECONVERGENT B0 ;  /* 0x0000000000007941 */ /* 0x000fea0003800200 */
.L_x_314:
        /* <DEDUP_REMOVED lines=81> */
.L_x_317:
[----:B------:R-:W-:Y:S05]  /*33d10*/  BSYNC.RECONVERGENT B0 ;  /* 0x0000000000007941 */ /* 0x000fea0003800200 */
.L_x_316:
        /* <DEDUP_REMOVED lines=83> */
.L_x_319:
[----:B------:R-:W-:Y:S05]  /*34250*/  BSYNC.RECONVERGENT B0 ;  /* 0x0000000000007941 */ /* 0x000fea0003800200 */
.L_x_318:
        /* <DEDUP_REMOVED lines=81> */
.L_x_321:
[----:B------:R-:W-:Y:S05]  /*34770*/  BSYNC.RECONVERGENT B0 ;  /* 0x0000000000007941 */ /* 0x000fea0003800200 */
.L_x_320:
        /* <DEDUP_REMOVED lines=83> */
.L_x_323:
[----:B------:R-:W-:Y:S05]  /*34cb0*/  BSYNC.RECONVERGENT B0 ;  /* 0x0000000000007941 */ /* 0x000fea0003800200 */
.L_x_322:
        /* <DEDUP_REMOVED lines=81> */
.L_x_325:
[----:B------:R-:W-:Y:S05]  /*351d0*/  BSYNC.RECONVERGENT B0 ;  /* 0x0000000000007941 */ /* 0x000fea0003800200 */
.L_x_324:
        /* <DEDUP_REMOVED lines=83> */
.L_x_327:
[----:B------:R-:W-:Y:S05]  /*35710*/  BSYNC.RECONVERGENT B0 ;  /* 0x0000000000007941 */ /* 0x000fea0003800200 */
.L_x_326:
        /* <DEDUP_REMOVED lines=81> */
.L_x_329:
[----:B------:R-:W-:Y:S05]  /*35c30*/  BSYNC.RECONVERGENT B0 ;  /* 0x0000000000007941 */ /* 0x000fea0003800200 */
.L_x_328:
        /* <DEDUP_REMOVED lines=83> */
.L_x_331:
[----:B------:R-:W-:Y:S05]  /*36170*/  BSYNC.RECONVERGENT B0 ;  /* 0x0000000000007941 */ /* 0x000fea0003800200 */
.L_x_330:
        /* <DEDUP_REMOVED lines=81> */
.L_x_333:
[----:B------:R-:W-:Y:S05]  /*36690*/  BSYNC.RECONVERGENT B0 ;  /* 0x0000000000007941 */ /* 0x000fea0003800200 */
.L_x_332:
        /* <DEDUP_REMOVED lines=83> */
.L_x_335:
[----:B------:R-:W-:Y:S05]  /*36bd0*/  BSYNC.RECONVERGENT B0 ;  /* 0x0000000000007941 */ /* 0x000fea0003800200 */
.L_x_334:
        /* <DEDUP_REMOVED lines=81> */
.L_x_337:
[----:B------:R-:W-:Y:S05]  /*370f0*/  BSYNC.RECONVERGENT B0 ;  /* 0x0000000000007941 */ /* 0x000fea0003800200 */
.L_x_336:
        /* <DEDUP_REMOVED lines=83> */
.L_x_339:
[----:B------:R-:W-:Y:S05]  /*37630*/  BSYNC.RECONVERGENT B0 ;  /* 0x0000000000007941 */ /* 0x000fea0003800200 */
.L_x_338:
        /* <DEDUP_REMOVED lines=81> */
.L_x_341:
[----:B------:R-:W-:Y:S05]  /*37b50*/  BSYNC.RECONVERGENT B0 ;  /* 0x0000000000007941 */ /* 0x000fea0003800200 */
.L_x_340:
        /* <DEDUP_REMOVED lines=83> */
.L_x_343:
[----:B------:R-:W-:Y:S05]  /*38090*/  BSYNC.RECONVERGENT B0 ;  /* 0x0000000000007941 */ /* 0x000fea0003800200 */
.L_x_342:
        /* <DEDUP_REMOVED lines=81> */
.L_x_345:
[----:B------:R-:W-:Y:S05]  /*385b0*/  BSYNC.RECONVERGENT B0 ;  /* 0x0000000000007941 */ /* 0x000fea0003800200 */
.L_x_344:
        /* <DEDUP_REMOVED lines=83> */
.L_x_347:
[----:B------:R-:W-:Y:S05]  /*38af0*/  BSYNC.RECONVERGENT B0 ;  /* 0x0000000000007941 */ /* 0x000fea0003800200 */
.L_x_346:
        /* <DEDUP_REMOVED lines=81> */
.L_x_349:
[----:B------:R-:W-:Y:S05]  /*39010*/  BSYNC.RECONVERGENT B0 ;  /* 0x0000000000007941 */ /* 0x000fea0003800200 */
.L_x_348:
        /* <DEDUP_REMOVED lines=83> */
.L_x_351:
[----:B------:R-:W-:Y:S05]  /*39550*/  BSYNC.RECONVERGENT B0 ;  /* 0x0000000000007941 */ /* 0x000fea0003800200 */
.L_x_350:
        /* <DEDUP_REMOVED lines=81> */
.L_x_353:
[----:B------:R-:W-:Y:S05]  /*39a70*/  BSYNC.RECONVERGENT B0 ;  /* 0x0000000000007941 */ /* 0x000fea0003800200 */
.L_x_352:
        /* <DEDUP_REMOVED lines=83> */
.L_x_355:
[----:B------:R-:W-:Y:S05]  /*39fb0*/  BSYNC.RECONVERGENT B0 ;  /* 0x0000000000007941 */ /* 0x000fea0003800200 */
.L_x_354:
        /* <DEDUP_REMOVED lines=81> */
.L_x_357:
[----:B------:R-:W-:Y:S05]  /*3a4d0*/  BSYNC.RECONVERGENT B0 ;  /* 0x0000000000007941 */ /* 0x000fea0003800200 */
.L_x_356:
        /* <DEDUP_REMOVED lines=83> */
.L_x_359:
[----:B------:R-:W-:Y:S05]  /*3aa10*/  BSYNC.RECONVERGENT B0 ;  /* 0x0000000000007941 */ /* 0x000fea0003800200 */
.L_x_358:
        /* <DEDUP_REMOVED lines=81> */
.L_x_361:
[----:B------:R-:W-:Y:S05]  /*3af30*/  BSYNC.RECONVERGENT B0 ;  /* 0x0000000000007941 */ /* 0x000fea0003800200 */
.L_x_360:
        /* <DEDUP_REMOVED lines=83> */
.L_x_363:
[----:B------:R-:W-:Y:S05]  /*3b470*/  BSYNC.RECONVERGENT B0 ;  /* 0x0000000000007941 */ /* 0x000fea0003800200 */
.L_x_362:
        /* <DEDUP_REMOVED lines=81> */
.L_x_365:
[----:B------:R-:W-:Y:S05]  /*3b990*/  BSYNC.RECONVERGENT B0 ;  /* 0x0000000000007941 */ /* 0x000fea0003800200 */
.L_x_364:
        /* <DEDUP_REMOVED lines=83> */
.L_x_367:
[----:B------:R-:W-:Y:S05]  /*3bed0*/  BSYNC.RECONVERGENT B0 ;  /* 0x0000000000007941 */ /* 0x000fea0003800200 */
.L_x_366:
        /* <DEDUP_REMOVED lines=81> */
.L_x_369:
[----:B------:R-:W-:Y:S05]  /*3c3f0*/  BSYNC.RECONVERGENT B0 ;  /* 0x0000000000007941 */ /* 0x000fea0003800200 */
.L_x_368:
[----:B------:R-:W-:Y:S01]  /*3c400*/  ISETP.NE.U32.AND.EX P5, PT, RZ, RZ, PT, P5 ;  /* 0x000000ffff00720c */ /* 0x000fe20003fa5150 */
[----:B------:R-:W-:Y:S01]  /*3c410*/  IMAD.MOV.U32 R10, RZ, RZ, R18 ;  /* 0x000000ffff0a7224 */ /* 0x000fe200078e0012 */
[----:B------:R-:W-:Y:S01]  /*3c420*/  BSSY.RECONVERGENT B0, `(.L_x_370) ;  /* 0x0000051000007945 */ /* 0x000fe20003800200 */
[----:B------:R-:W-:Y:S02]  /*3c430*/  ISETP.NE.U32.AND P0, PT, R4, 0x1, PT ;  /* 0x000000010400780c */ /* 0x000fe40003f05070 */
[----:B------:R-:W-:Y:S02]  /*3c440*/  ISETP.NE.U32.AND.EX P1, PT, RZ, RZ, PT, P1 ;  /* 0x000000ffff00720c */ /* 0x000fe40003f25110 */
[----:B------:R-:W-:-:S06]  /*3c450*/  LOP3.LUT R16, R10, 0x1, RZ, 0xc0, !PT ;  /* 0x000000010a107812 */ /* 0x000fcc00078ec0ff */
[----:B------:R-:W-:Y:S05]  /*3c460*/  @P5 BRA `(.L_x_371) ;  /* 0x0000000400305947 */ /* 0x000fea0003800000 */
        /* <DEDUP_REMOVED lines=45> */
[----:B------:R-:W-:-:S03]  /*3c740*/  IMAD.WIDE.U32 R2, R20, R20, RZ ;  /* 0x0000001414027225 */ /* 0x000fc600078e00ff */
[----:B------:R-:W-:Y:S01]  /*3c750*/  ISETP.NE.AND.EX P5, PT, R0, -0x1, PT, P5 ;  /* 0xffffffff0000780c */ /* 0x000fe20003fa5350 */
[----:B------:R-:W-:-:S03]  /*3c760*/  IMAD R4, R5, R20, RZ ;  /* 0x0000001405047224 */ /* 0x000fc600078e02ff */
[----:B------:R-:W-:Y:S01]  /*3c770*/  SEL R7, R6, RZ, P5 ;  /* 0x000000ff06077207 */ /* 0x000fe20002800000 */
[----:B------:R-:W-:Y:S01]  /*3c780*/  IMAD R13, R20, R5, R4 ;  /* 0x00000005140d7224 */ /* 0x000fe200078e0204 */
        /* <DEDUP_REMOVED lines=26> */
.L_x_371:
[----:B------:R-:W-:Y:S05]  /*3c930*/  BSYNC.RECONVERGENT B0 ;  /* 0x0000000000007941 */ /* 0x000fea0003800200 */
.L_x_370:
        /* <DEDUP_REMOVED lines=80> */
.L_x_373:
[----:B------:R-:W-:Y:S05]  /*3ce40*/  BSYNC.RECONVERGENT B0 ;  /* 0x0000000000007941 */ /* 0x000fea0003800200 */
.L_x_372:
        /* <DEDUP_REMOVED lines=83> */
.L_x_375:
[----:B------:R-:W-:Y:S05]  /*3d380*/  BSYNC.RECONVERGENT B0 ;  /* 0x0000000000007941 */ /* 0x000fea0003800200 */
.L_x_374:
        /* <DEDUP_REMOVED lines=81> */
.L_x_377:
[----:B------:R-:W-:Y:S05]  /*3d8a0*/  BSYNC.RECONVERGENT B0 ;  /* 0x0000000000007941 */ /* 0x000fea0003800200 */
.L_x_376:
        /* <DEDUP_REMOVED lines=83> */
.L_x_379:
[----:B------:R-:W-:Y:S05]  /*3dde0*/  BSYNC.RECONVERGENT B0 ;  /* 0x0000000000007941 */ /* 0x000fea0003800200 */
.L_x_378:
        /* <DEDUP_REMOVED lines=81> */
.L_x_381:
[----:B------:R-:W-:Y:S05]  /*3e300*/  BSYNC.RECONVERGENT B0 ;  /* 0x0000000000007941 */ /* 0x000fea0003800200 */
.L_x_380:
        /* <DEDUP_REMOVED lines=83> */
.L_x_383:
[----:B------:R-:W-:Y:S05]  /*3e840*/  BSYNC.RECONVERGENT B0 ;  /* 0x0000000000007941 */ /* 0x000fea0003800200 */
.L_x_382:
        /* <DEDUP_REMOVED lines=81> */
.L_x_385:
[----:B------:R-:W-:Y:S05]  /*3ed60*/  BSYNC.RECONVERGENT B0 ;  /* 0x0000000000007941 */ /* 0x000fea0003800200 */
.L_x_384:
        /* <DEDUP_REMOVED lines=83> */
.L_x_387:
[----:B------:R-:W-:Y:S05]  /*3f2a0*/  BSYNC.RECONVERGENT B0 ;  /* 0x0000000000007941 */ /* 0x000fea0003800200 */
.L_x_386:
        /* <DEDUP_REMOVED lines=81> */
.L_x_389:
[----:B------:R-:W-:Y:S05]  /*3f7c0*/  BSYNC.RECONVERGENT B0 ;  /* 0x0000000000007941 */ /* 0x000fea0003800200 */
.L_x_388:
        /* <DEDUP_REMOVED lines=83> */
.L_x_391:
[----:B------:R-:W-:Y:S05]  /*3fd00*/  BSYNC.RECONVERGENT B0 ;  /* 0x0000000000007941 */ /* 0x000fea0003800200 */
.L_x_390:
        /* <DEDUP_REMOVED lines=81> */
.L_x_393:
[----:B------:R-:W-:Y:S05]  /*40220*/  BSYNC.RECONVERGENT B0 ;  /* 0x0000000000007941 */ /* 0x000fea0003800200 */
.L_x_392:
        /* <DEDUP_REMOVED lines=83> */
.L_x_395:
[----:B------:R-:W-:Y:S05]  /*40760*/  BSYNC.RECONVERGENT B0 ;  /* 0x0000000000007941 */ /* 0x000fea0003800200 */
.L_x_394:
        /* <DEDUP_REMOVED lines=81> */
.L_x_397:
[----:B------:R-:W-:Y:S05]  /*40c80*/  BSYNC.RECONVERGENT B0 ;  /* 0x0000000000007941 */ /* 0x000fea0003800200 */
.L_x_396:
        /* <DEDUP_REMOVED lines=83> */
.L_x_399:
[----:B------:R-:W-:Y:S05]  /*411c0*/  BSYNC.RECONVERGENT B0 ;  /* 0x0000000000007941 */ /* 0x000fea0003800200 */
.L_x_398:
        /* <DEDUP_REMOVED lines=81> */
.L_x_401:
[----:B------:R-:W-:Y:S05]  /*416e0*/  BSYNC.RECONVERGENT B0 ;  /* 0x0000000000007941 */ /* 0x000fea0003800200 */
.L_x_400:
        /* <DEDUP_REMOVED lines=83> */
.L_x_403:
[----:B------:R-:W-:Y:S05]  /*41c20*/  BSYNC.RECONVERGENT B0 ;  /* 0x0000000000007941 */ /* 0x000fea0003800200 */
.L_x_402:
        /* <DEDUP_REMOVED lines=81> */
.L_x_405:
[----:B------:R-:W-:Y:S05]  /*42140*/  BSYNC.RECONVERGENT B0 ;  /* 0x0000000000007941 */ /* 0x000fea0003800200 */
.L_x_404:
        /* <DEDUP_REMOVED lines=83> */
.L_x_407:
[----:B------:R-:W-:Y:S05]  /*42680*/  BSYNC.RECONVERGENT B0 ;  /* 0x0000000000007941 */ /* 0x000fea0003800200 */
.L_x_406:
        /* <DEDUP_REMOVED lines=81> */
.L_x_409:
[----:B------:R-:W-:Y:S05]  /*42ba0*/  BSYNC.RECONVERGENT B0 ;  /* 0x0000000000007941 */ /* 0x000fea0003800200 */
.L_x_408:
        /* <DEDUP_REMOVED lines=83> */
.L_x_411:
[----:B------:R-:W-:Y:S05]  /*430e0*/  BSYNC.RECONVERGENT B0 ;  /* 0x0000000000007941 */ /* 0x000fea0003800200 */
.L_x_410:
        /* <DEDUP_REMOVED lines=81> */
.L_x_413:
[----:B------:R-:W-:Y:S05]  /*43600*/  BSYNC.RECONVERGENT B0 ;  /* 0x0000000000007941 */ /* 0x000fea0003800200 */
.L_x_412:
        /* <DEDUP_REMOVED lines=83> */
.L_x_415:
[----:B------:R-:W-:Y:S05]  /*43b40*/  BSYNC.RECONVERGENT B0 ;  /* 0x0000000000007941 */ /* 0x000fea0003800200 */
.L_x_414:
        /* <DEDUP_REMOVED lines=81> */
.L_x_417:
[----:B------:R-:W-:Y:S05]  /*44060*/  BSYNC.RECONVERGENT B0 ;  /* 0x0000000000007941 */ /* 0x000fea0003800200 */
.L_x_416:
        /* <DEDUP_REMOVED lines=83> */
.L_x_419:
[----:B------:R-:W-:Y:S05]  /*445a0*/  BSYNC.RECONVERGENT B0 ;  /* 0x0000000000007941 */ /* 0x000fea0003800200 */
.L_x_418:
        /* <DEDUP_REMOVED lines=81> */
.L_x_421:
[----:B------:R-:W-:Y:S05]  /*44ac0*/  BSYNC.RECONVERGENT B0 ;  /* 0x0000000000007941 */ /* 0x000fea0003800200 */
.L_x_420:
        /* <DEDUP_REMOVED lines=83> */
.L_x_423:
[----:B------:R-:W-:Y:S05]  /*45000*/  BSYNC.RECONVERGENT B0 ;  /* 0x0000000000007941 */ /* 0x000fea0003800200 */
.L_x_422:
        /* <DEDUP_REMOVED lines=81> */
.L_x_425:
[----:B------:R-:W-:Y:S05]  /*45520*/  BSYNC.RECONVERGENT B0 ;  /* 0x0000000000007941 */ /* 0x000fea0003800200 */
.L_x_424:
        /* <DEDUP_REMOVED lines=83> */
.L_x_427:
[----:B------:R-:W-:Y:S05]  /*45a60*/  BSYNC.RECONVERGENT B0 ;  /* 0x0000000000007941 */ /* 0x000fea0003800200 */
.L_x_426:
        /* <DEDUP_REMOVED lines=81> */
.L_x_429:
[----:B------:R-:W-:Y:S05]  /*45f80*/  BSYNC.RECONVERGENT B0 ;  /* 0x0000000000007941 */ /* 0x000fea0003800200 */
.L_x_428:
        /* <DEDUP_REMOVED lines=83> */
.L_x_431:
[----:B------:R-:W-:Y:S05]  /*464c0*/  BSYNC.RECONVERGENT B0 ;  /* 0x0000000000007941 */ /* 0x000fea0003800200 */
.L_x_430:
        /* <DEDUP_REMOVED lines=81> */
.L_x_433:
[----:B------:R-:W-:Y:S05]  /*469e0*/  BSYNC.RECONVERGENT B0 ;  /* 0x0000000000007941 */ /* 0x000fea0003800200 */
.L_x_432:
        /* <DEDUP_REMOVED lines=83> */
.L_x_435:
[----:B------:R-:W-:Y:S05]  /*46f20*/  BSYNC.RECONVERGENT B0 ;  /* 0x0000000000007941 */ /* 0x000fea0003800200 */
.L_x_434:
        /* <DEDUP_REMOVED lines=81> */
.L_x_437:
[----:B------:R-:W-:Y:S05]  /*47440*/  BSYNC.RECONVERGENT B0 ;  /* 0x0000000000007941 */ /* 0x000fea0003800200 */
.L_x_436:
        /* <DEDUP_REMOVED lines=83> */
.L_x_439:
[----:B------:R-:W-:Y:S05]  /*47980*/  BSYNC.RECONVERGENT B0 ;  /* 0x0000000000007941 */ /* 0x000fea0003800200 */
.L_x_438:
        /* <DEDUP_REMOVED lines=81> */
.L_x_441:
[----:B------:R-:W-:Y:S05]  /*47ea0*/  BSYNC.RECONVERGENT B0 ;  /* 0x0000000000007941 */ /* 0x000fea0003800200 */
.L_x_440:
        /* <DEDUP_REMOVED lines=83> */
.L_x_443:
[----:B------:R-:W-:Y:S05]  /*483e0*/  BSYNC.RECONVERGENT B0 ;  /* 0x0000000000007941 */ /* 0x000fea0003800200 */
.L_x_442:
        /* <DEDUP_REMOVED lines=81> */
.L_x_445:
[----:B------:R-:W-:Y:S05]  /*48900*/  BSYNC.RECONVERGENT B0 ;  /* 0x0000000000007941 */ /* 0x000fea0003800200 */
.L_x_444:
        /* <DEDUP_REMOVED lines=83> */
.L_x_447:
[----:B------:R-:W-:Y:S05]  /*48e40*/  BSYNC.RECONVERGENT B0 ;  /* 0x0000000000007941 */ /* 0x000fea0003800200 */
.L_x_446:
        /* <DEDUP_REMOVED lines=81> */
.L_x_449:
[----:B------:R-:W-:Y:S05]  /*49360*/  BSYNC.RECONVERGENT B0 ;  /* 0x0000000000007941 */ /* 0x000fea0003800200 */
.L_x_448:
        /* <DEDUP_REMOVED lines=83> */
.L_x_451:
[----:B------:R-:W-:Y:S05]  /*498a0*/  BSYNC.RECONVERGENT B0 ;  /* 0x0000000000007941 */ /* 0x000fea0003800200 */
.L_x_450:
        /* <DEDUP_REMOVED lines=81> */
.L_x_453:
[----:B------:R-:W-:Y:S05]  /*49dc0*/  BSYNC.RECONVERGENT B0 ;  /* 0x0000000000007941 */ /* 0x000fea0003800200 */
.L_x_452:
        /* <DEDUP_REMOVED lines=83> */
.L_x_455:
[----:B------:R-:W-:Y:S05]  /*4a300*/  BSYNC.RECONVERGENT B0 ;  /* 0x0000000000007941 */ /* 0x000fea0003800200 */
.L_x_454:
        /* <DEDUP_REMOVED lines=81> */
.L_x_457:
[----:B------:R-:W-:Y:S05]  /*4a820*/  BSYNC.RECONVERGENT B0 ;  /* 0x0000000000007941 */ /* 0x000fea0003800200 */
.L_x_456:
        /* <DEDUP_REMOVED lines=83> */
.L_x_459:
[----:B------:R-:W-:Y:S05]  /*4ad60*/  BSYNC.RECONVERGENT B0 ;  /* 0x0000000000007941 */ /* 0x000fea0003800200 */
.L_x_458:
        /* <DEDUP_REMOVED lines=81> */
.L_x_461:
[----:B------:R-:W-:Y:S05]  /*4b280*/  BSYNC.RECONVERGENT B0 ;  /* 0x0000000000007941 */ /* 0x000fea0003800200 */
.L_x_460:
        /* <DEDUP_REMOVED lines=83> */
.L_x_463:
[----:B------:R-:W-:Y:S05]  /*4b7c0*/  BSYNC.RECONVERGENT B0 ;  /* 0x0000000000007941 */ /* 0x000fea0003800200 */
.L_x_462:
        /* <DEDUP_REMOVED lines=81> */
.L_x_465:
[----:B------:R-:W-:Y:S05]  /*4bce0*/  BSYNC.RECONVERGENT B0 ;  /* 0x0000000000007941 */ /* 0x000fea0003800200 */
.L_x_464:
        /* <DEDUP_REMOVED lines=83> */
.L_x_467:
[----:B------:R-:W-:Y:S05]  /*4c220*/  BSYNC.RECONVERGENT B0 ;  /* 0x0000000000007941 */ /* 0x000fea0003800200 */
.L_x_466:
        /* <DEDUP_REMOVED lines=81> */
.L_x_469:
[----:B------:R-:W-:Y:S05]  /*4c740*/  BSYNC.RECONVERGENT B0 ;  /* 0x0000000000007941 */ /* 0x000fea0003800200 */
.L_x_468:
        /* <DEDUP_REMOVED lines=83> */
.L_x_471:
[----:B------:R-:W-:Y:S05]  /*4cc80*/  BSYNC.RECONVERGENT B0 ;  /* 0x0000000000007941 */ /* 0x000fea0003800200 */
.L_x_470:
        /* <DEDUP_REMOVED lines=81> */
.L_x_473:
[----:B------:R-:W-:Y:S05]  /*4d1a0*/  BSYNC.RECONVERGENT B0 ;  /* 0x0000000000007941 */ /* 0x000fea0003800200 */
.L_x_472:
        /* <DEDUP_REMOVED lines=83> */
.L_x_475:
[----:B------:R-:W-:Y:S05]  /*4d6e0*/  BSYNC.RECONVERGENT B0 ;  /* 0x0000000000007941 */ /* 0x000fea0003800200 */
.L_x_474:
        /* <DEDUP_REMOVED lines=81> */
.L_x_477:
[----:B------:R-:W-:Y:S05]  /*4dc00*/  BSYNC.RECONVERGENT B0 ;  /* 0x0000000000007941 */ /* 0x000fea0003800200 */
.L_x_476:
        /* <DEDUP_REMOVED lines=83> */
.L_x_479:
[----:B------:R-:W-:Y:S05]  /*4e140*/  BSYNC.RECONVERGENT B0 ;  /* 0x0000000000007941 */ /* 0x000fea0003800200 */
.L_x_478:
        /* <DEDUP_REMOVED lines=81> */
.L_x_481:
[----:B------:R-:W-:Y:S05]  /*4e660*/  BSYNC.RECONVERGENT B0 ;  /* 0x0000000000007941 */ /* 0x000fea0003800200 */
.L_x_480:
        /* <DEDUP_REMOVED lines=83> */
.L_x_483:
[----:B------:R-:W-:Y:S05]  /*4eba0*/  BSYNC.RECONVERGENT B0 ;  /* 0x0000000000007941 */ /* 0x000fea0003800200 */
.L_x_482:
        /* <DEDUP_REMOVED lines=81> */
.L_x_485:
[----:B------:R-:W-:Y:S05]  /*4f0c0*/  BSYNC.RECONVERGENT B0 ;  /* 0x0000000000007941 */ /* 0x000fea0003800200 */
.L_x_484:
        /* <DEDUP_REMOVED lines=83> */
.L_x_487:
[----:B------:R-:W-:Y:S05]  /*4f600*/  BSYNC.RECONVERGENT B0 ;  /* 0x0000000000007941 */ /* 0x000fea0003800200 */
.L_x_486:
        /* <DEDUP_REMOVED lines=81> */
.L_x_489:
[----:B------:R-:W-:Y:S05]  /*4fb20*/  BSYNC.RECONVERGENT B0 ;  /* 0x0000000000007941 */ /* 0x000fea0003800200 */
.L_x_488:
        /* <DEDUP_REMOVED lines=83> */
.L_x_491:
[----:B------:R-:W-:Y:S05]  /*50060*/  BSYNC.RECONVERGENT B0 ;  /* 0x0000000000007941 */ /* 0x000fea0003800200 */
.L_x_490:
        /* <DEDUP_REMOVED lines=81> */
.L_x_493:
[----:B------:R-:W-:Y:S05]  /*50580*/  BSYNC.RECONVERGENT B0 ;  /* 0x0000000000007941 */ /* 0x000fea0003800200 */
.L_x_492:
        /* <DEDUP_REMOVED lines=83> */
.L_x_495:
[----:B------:R-:W-:Y:S05]  /*50ac0*/  BSYNC.RECONVERGENT B0 ;  /* 0x0000000000007941 */ /* 0x000fea0003800200 */
.L_x_494:
        /* <DEDUP_REMOVED lines=81> */
.L_x_497:
[----:B------:R-:W-:Y:S05]  /*50fe0*/  BSYNC.RECONVERGENT B0 ;  /* 0x0000000000007941 */ /* 0x000fea0003800200 */
.L_x_496:
[----:B------:R-:W-:Y:S01]  /*50ff0*/  ISETP.NE.U32.AND.EX P0, PT, RZ, RZ, PT, P0 ;  /* 0x000000ffff00720c */ /* 0x000fe20003f05100 */
[----:B------:R-:W-:Y:S01]  /*51000*/  BSSY.RECONVERGENT B0, `(.L_x_498) ;  /* 0x0000055000007945 */ /* 0x000fe20003800200 */
[----:B------:R-:W-:Y:S02]  /*51010*/  ISETP.NE.U32.AND P6, PT, R4, 0x1, PT ;  /* 0x000000010400780c */ /* 0x000fe40003fc5070 */
[----:B------:R-:W-:Y:S02]  /*51020*/  ISETP.NE.U32.AND.EX P5, PT, RZ, RZ, PT, P5 ;  /* 0x000000ffff00720c */ /* 0x000fe40003fa5150 */
[----:B------:R-:W-:Y:S02]  /*51030*/  ISETP.NE.U32.AND.EX P3, PT, RZ, RZ, PT, P3 ;  /* 0x000000ffff00720c */ /* 0x000fe40003f65130 */
[----:B------:R-:W-:Y:S02]  /*51040*/  ISETP.NE.U32.AND.EX P1, PT, RZ, RZ, PT, P1 ;  /* 0x000000ffff00720c */ /* 0x000fe40003f25110 */
[----:B------:R-:W-:-:S02]  /*51050*/  ISETP.NE.U32.AND.EX P2, PT, RZ, RZ, PT, P2 ;  /* 0x000000ffff00720c */ /* 0x000fc40003f45120 */
[----:B------:R-:W-:Y:S02]  /*51060*/  ISETP.NE.U32.AND.EX P4, PT, RZ, RZ, PT, P4 ;  /* 0x000000ffff00720c */ /* 0x000fe40003f85140 */
[----:B------:R-:W-:Y:S01]  /*51070*/  ISETP.NE.U32.AND.EX P6, PT, RZ, RZ, PT, P6 ;  /* 0x000000ffff00720c */ /* 0x000fe20003fc5160 */
[----:B------:R-:W-:-:S12]  /*51080*/  @P0 BRA `(.L_x_499) ;  /* 0x0000000400300947 */ /* 0x000fd80003800000 */
        /* <DEDUP_REMOVED lines=72> */
[----:B------:R-:W-:Y:S01]  /*51510*/  IMAD.SHL.U32 R0, R20, 0x4, RZ ;  /* 0x0000000414007824 */ /* 0x000fe200078e00ff */
[C---:B------:R-:W-:Y:S01]  /*51520*/  SHF.L.U64.HI R2, R4.reuse, 0x2, R7 ;  /* 0x0000000204027819 */ /* 0x040fe20000010207 */
[----:B------:R-:W-:Y:S01]  /*51530*/  IMAD.SHL.U32 R3, R4, 0x4, RZ ;  /* 0x0000000404037824 */ /* 0x000fe200078e00ff */
[----:B------:R-:W-:-:S07]  /*51540*/  SHF.L.U64.HI R20, R20, 0x2, R5 ;  /* 0x0000000214147819 */ /* 0x000fce0000010205 */
.L_x_499:
[----:B------:R-:W-:Y:S05]  /*51550*/  BSYNC.RECONVERGENT B0 ;  /* 0x0000000000007941 */ /* 0x000fea0003800200 */
.L_x_498:
[----:B------:R-:W-:Y:S04]  /*51560*/  BSSY.RECONVERGENT B0, `(.L_x_500) ;  /* 0x000004e000007945 */ /* 0x000fe80003800200 */
        /* <DEDUP_REMOVED lines=17> */
[----:B------:R-:W-:Y:S02]  /*51680*/  ISETP.NE.U32.AND P0, PT, R16, -0x1, PT ;  /* 0xffffffff1000780c */ /* 0x000fe40003f05070 */
[----:B------:R-:W-:Y:S02]  /*51690*/  ISETP.NE.U32.AND P5, PT, R6, -0x1, PT ;  /* 0xffffffff0600780c */ /* 0x000fe40003fa5070 */
[----:B------:R-:W-:Y:S02]  /*516a0*/  ISETP.NE.AND.EX P0, PT, R18, -0x1, PT, P0 ;  /* 0xffffffff1200780c */ /* 0x000fe40003f05300 */
[----:B------:R-:W-:Y:S02]  /*516b0*/  ISETP.NE.AND.EX P5, PT, R7, -0x1, PT, P5 ;  /* 0xffffffff0700780c */ /* 0x000fe40003fa5350 */
[----:B------:R-:W-:Y:S02]  /*516c0*/  SEL R16, R16, RZ, P0 ;  /* 0x000000ff10107207 */ /* 0x000fe40000000000 */
[----:B------:R-:W-:-:S02]  /*516d0*/  SEL R18, R18, RZ, P0 ;  /* 0x000000ff12127207 */ /* 0x000fc40000000000 */
[----:B------:R-:W-:Y:S02]  /*516e0*/  ISETP.NE.U32.AND P0, PT, R19, -0x1, PT ;  /* 0xffffffff1300780c */ /* 0x000fe40003f05070 */
[----:B------:R-:W-:Y:S02]  /*516f0*/  SEL R2, R6, RZ, P5 ;  /* 0x000000ff06027207 */ /* 0x000fe40002800000 */
[----:B------:R-:W-:Y:S02]  /*51700*/  ISETP.NE.AND.EX P0, PT, R21, -0x1, PT, P0 ;  /* 0xffffffff1500780c */ /* 0x000fe40003f05300 */
[----:B------:R-:W-:Y:S02]  /*51710*/  SEL R0, R7, RZ, P5 ;  /* 0x000000ff07007207 */ /* 0x000fe40002800000 */
[----:B------:R-:W-:Y:S02]  /*51720*/  ISETP.NE.U32.AND P5, PT, R5, -0x1, PT ;  /* 0xffffffff0500780c */ /* 0x000fe40003fa5070 */
[----:B------:R-:W-:-:S02]  /*51730*/  SEL R21, R21, RZ, P0 ;  /* 0x000000ff15157207 */ /* 0x000fc40000000000 */
[----:B------:R-:W-:Y:S02]  /*51740*/  SEL R19, R19, RZ, P0 ;  /* 0x000000ff13137207 */ /* 0x000fe40000000000 */
[C---:B------:R-:W-:Y:S01]  /*51750*/  ISETP.NE.AND.EX P0, PT, R4.reuse, -0x1, PT, P5 ;  /* 0xffffffff0400780c */ /* 0x040fe20003f05350 */
[-C--:B------:R-:W-:Y:S02]  /*51760*/  IMAD R21, R21, R2.reuse, RZ ;  /* 0x0000000215157224 */ /* 0x080fe400078e02ff */
[----:B------:R-:W-:Y:S01]  /*51770*/  IMAD.WIDE.U32 R2, R19, R2, RZ ;  /* 0x0000000213027225 */ /* 0x000fe200078e00ff */
[----:B------:R-:W-:Y:S02]  /*51780*/  SEL R5, R5, RZ, P0 ;  /* 0x000000ff05057207 */ /* 0x000fe40000000000 */
[----:B------:R-:W-:Y:S01]  /*51790*/  SEL R7, R4, RZ, P0 ;  /* 0x000000ff04077207 */ /* 0x000fe20000000000 */
[----:B------:R-:W-:Y:S01]  /*517a0*/  IMAD R21, R19, R0, R21 ;  /* 0x0000000013157224 */ /* 0x000fe200078e0215 */
[----:B------:R-:W-:Y:S01]  /*517b0*/  ISETP.NE.U32.AND P0, PT, R2, -0x1, PT ;  /* 0xffffffff0200780c */ /* 0x000fe20003f05070 */
[----:B------:R-:W-:-:S02]  /*517c0*/  IMAD R18, R18, R5, RZ ;  /* 0x0000000512127224 */ /* 0x000fc400078e02ff */
[----:B------:R-:W-:Y:S02]  /*517d0*/  IMAD.IADD R3, R3, 0x1, R21 ;  /* 0x0000000103037824 */ /* 0x000fe400078e0215 */
[----:B------:R-:W-:-:S03]  /*517e0*/  IMAD.WIDE.U32 R4, R16, R5, RZ ;  /* 0x0000000510047225 */ /* 0x000fc600078e00ff */
[----:B------:R-:W-:Y:S01]  /*517f0*/  ISETP.NE.AND.EX P0, PT, R3, -0x1, PT, P0 ;  /* 0xffffffff0300780c */ /* 0x000fe20003f05300 */
[----:B------:R-:W-:Y:S01]  /*51800*/  IMAD R7, R16, R7, R18 ;  /* 0x0000000710077224 */ /* 0x000fe200078e0212 */
[----:B------:R-:W-:Y:S02]  /*51810*/  ISETP.NE.U32.AND P5, PT, R4, -0x1, PT ;  /* 0xffffffff0400780c */ /* 0x000fe40003fa5070 */
[----:B------:R-:W-:Y:S01]  /*51820*/  SEL R2, R2, RZ, P0 ;  /* 0x000000ff02027207 */ /* 0x000fe20000000000 */
[----:B------:R-:W-:Y:S01]  /*51830*/  IMAD.IADD R0, R5, 0x1, R7 ;  /* 0x0000000105007824 */ /* 0x000fe200078e0207 */
[----:B------:R-:W-:-:S04]  /*51840*/  SEL R3, R3, RZ, P0 ;  /* 0x000000ff03037207 */ /* 0x000fc80000000000 */
[----:B------:R-:W-:Y:S01]  /*51850*/  ISETP.NE.AND.EX P0, PT, R0, -0x1, PT, P5 ;  /* 0xffffffff0000780c */ /* 0x000fe20003f05350 */
[----:B------:R-:W-:-:S03]  /*51860*/  IMAD R6, R3, R2, RZ ;  /* 0x0000000203067224 */ /* 0x000fc600078e02ff */
[----:B------:R-:W-:Y:S01]  /*51870*/  SEL R7, R4, RZ, P0 ;  /* 0x000000ff04077207 */ /* 0x000fe20000000000 */
[----:B------:R-:W-:Y:S01]  /*51880*/  IMAD.WIDE.U32 R4, R2, R2, RZ ;  /* 0x0000000202047225 */ /* 0x000fe200078e00ff */
[----:B------:R-:W-:-:S03]  /*51890*/  SEL R0, R0, RZ, P0 ;  /* 0x000000ff00007207 */ /* 0x000fc60000000000 */
[----:B------:R-:W-:Y:S02]  /*518a0*/  IMAD R13, R2, R3, R6 ;  /* 0x00000003020d7224 */ /* 0x000fe400078e0206 */
[-C--:B------:R-:W-:Y:S02]  /*518b0*/  IMAD R6, R0, R7.reuse, RZ ;  /* 0x0000000700067224 */ /* 0x080fe400078e02ff */
[----:B------:R-:W-:Y:S02]  /*518c0*/  IMAD.IADD R5, R5, 0x1, R13 ;  /* 0x0000000105057824 */ /* 0x000fe400078e020d */
[C---:B------:R-:W-:Y:S02]  /*518d0*/  IMAD.SHL.U32 R13, R4.reuse, 0x2, RZ ;  /* 0x00000002040d7824 */ /* 0x040fe400078e00ff */
[----:B------:R-:W-:Y:S01]  /*518e0*/  IMAD.WIDE.U32 R14, R7, R7, RZ ;  /* 0x00000007070e7225 */ /* 0x000fe200078e00ff */
[----:B------:R-:W-:Y:S02]  /*518f0*/  SHF.L.U64.HI R4, R4, 0x1, R5 ;  /* 0x0000000104047819 */ /* 0x000fe40000010205 */
        /* <DEDUP_REMOVED lines=20> */
.L_x_501:
[----:B------:R-:W-:Y:S05]  /*51a40*/  BSYNC.RECONVERGENT B0 ;  /* 0x0000000000007941 */ /* 0x000fea0003800200 */
.L_x_500:
        /* <DEDUP_REMOVED lines=20> */
[C---:B------:R-:W-:Y:S02]  /*51b90*/  ISETP.NE.AND.EX P5, PT, R16.reuse, -0x1, PT, P5 ;  /* 0xffffffff1000780c */ /* 0x040fe40003fa5350 */
[----:B------:R-:W-:Y:S02]  /*51ba0*/  ISETP.NE.AND.EX P3, PT, R21, -0x1, PT, P3 ;  /* 0xffffffff1500780c */ /* 0x000fe40003f65330 */
[----:B------:R-:W-:Y:S02]  /*51bb0*/  SEL R2, R7, RZ, P5 ;  /* 0x000000ff07027207 */ /* 0x000fe40002800000 */
[----:B------:R-:W-:-:S02]  /*51bc0*/  SEL R16, R16, RZ, P5 ;  /* 0x000000ff10107207 */ /* 0x000fc40002800000 */
[----:B------:R-:W-:Y:S02]  /*51bd0*/  ISETP.NE.U32.AND P0, PT, R6, -0x1, PT ;  /* 0xffffffff0600780c */ /* 0x000fe40003f05070 */
[----:B------:R-:W-:Y:S02]  /*51be0*/  ISETP.NE.U32.AND P5, PT, R5, -0x1, PT ;  /* 0xffffffff0500780c */ /* 0x000fe40003fa5070 */
[----:B------:R-:W-:Y:S02]  /*51bf0*/  SEL R21, R21, RZ, P3 ;  /* 0x000000ff15157207 */ /* 0x000fe40001800000 */
[----:B------:R-:W-:Y:S02]  /*51c00*/  ISETP.NE.AND.EX P0, PT, R4, -0x1, PT, P0 ;  /* 0xffffffff0400780c */ /* 0x000fe40003f05300 */
[----:B------:R-:W-:Y:S01]  /*51c10*/  ISETP.NE.AND.EX P5, PT, R18, -0x1, PT, P5 ;  /* 0xffffffff1200780c */ /* 0x000fe20003fa5350 */
[----:B------:R-:W-:Y:S01]  /*51c20*/  IMAD R21, R21, R2, RZ ;  /* 0x0000000215157224 */ /* 0x000fe200078e02ff */
[----:B------:R-:W-:-:S02]  /*51c30*/  SEL R19, R19, RZ, P3 ;  /* 0x000000ff13137207 */ /* 0x000fc40001800000 */
[----:B------:R-:W-:Y:S02]  /*51c40*/  SEL R7, R6, RZ, P0 ;  /* 0x000000ff06077207 */ /* 0x000fe40000000000 */
[----:B------:R-:W-:Y:S01]  /*51c50*/  SEL R18, R18, RZ, P5 ;  /* 0x000000ff12127207 */ /* 0x000fe20002800000 */
[----:B------:R-:W-:Y:S01]  /*51c60*/  IMAD.WIDE.U32 R2, R19, R2, RZ ;  /* 0x0000000213027225 */ /* 0x000fe200078e00ff */
[----:B------:R-:W-:Y:S02]  /*51c70*/  SEL R0, R5, RZ, P5 ;  /* 0x000000ff05007207 */ /* 0x000fe40002800000 */
[----:B------:R-:W-:Y:S01]  /*51c80*/  SEL R13, R4, RZ, P0 ;  /* 0x000000ff040d7207 */ /* 0x000fe20000000000 */
[----:B------:R-:W-:Y:S01]  /*51c90*/  IMAD R21, R19, R16, R21 ;  /* 0x0000001013157224 */ /* 0x000fe200078e0215 */
[----:B------:R-:W-:Y:S01]  /*51ca0*/  ISETP.NE.U32.AND P0, PT, R2, -0x1, PT ;  /* 0xffffffff0200780c */ /* 0x000fe20003f05070 */
[----:B------:R-:W-:Y:S02]  /*51cb0*/  IMAD R18, R18, R7, RZ ;  /* 0x0000000712127224 */ /* 0x000fe400078e02ff */
[----:B------:R-:W-:-:S02]  /*51cc0*/  IMAD.IADD R3, R3, 0x1, R21 ;  /* 0x0000000103037824 */ /* 0x000fc400078e0215 */
        /* <DEDUP_REMOVED lines=38> */
.L_x_503:
[----:B------:R-:W-:Y:S05]  /*51f30*/  BSYNC.RECONVERGENT B0 ;  /* 0x0000000000007941 */ /* 0x000fea0003800200 */
.L_x_502:
        /* <DEDUP_REMOVED lines=22> */
[----:B------:R-:W-:Y:S02]  /*520a0*/  ISETP.NE.U32.AND P5, PT, R6, -0x1, PT ;  /* 0xffffffff0600780c */ /* 0x000fe40003fa5070 */
[----:B------:R-:W-:-:S02]  /*520b0*/  ISETP.NE.U32.AND P1, PT, R5, -0x1, PT ;  /* 0xffffffff0500780c */ /* 0x000fc40003f25070 */
[----:B------:R-:W-:Y:S02]  /*520c0*/  SEL R2, R7, RZ, P0 ;  /* 0x000000ff07027207 */ /* 0x000fe40000000000 */
[----:B------:R-:W-:Y:S02]  /*520d0*/  SEL R21, R21, RZ, P3 ;  /* 0x000000ff15157207 */ /* 0x000fe40001800000 */
[----:B------:R-:W-:Y:S02]  /*520e0*/  SEL R19, R19, RZ, P3 ;  /* 0x000000ff13137207 */ /* 0x000fe40001800000 */
[----:B------:R-:W-:Y:S01]  /*520f0*/  ISETP.NE.AND.EX P3, PT, R4, -0x1, PT, P5 ;  /* 0xffffffff0400780c */ /* 0x000fe20003f65350 */
[-C--:B------:R-:W-:Y:S01]  /*52100*/  IMAD R21, R21, R2.reuse, RZ ;  /* 0x0000000215157224 */ /* 0x080fe200078e02ff */
[----:B------:R-:W-:Y:S01]  /*52110*/  ISETP.NE.AND.EX P1, PT, R18, -0x1, PT, P1 ;  /* 0xffffffff1200780c */ /* 0x000fe20003f25310 */
[----:B------:R-:W-:Y:S01]  /*52120*/  IMAD.WIDE.U32 R2, R19, R2, RZ ;  /* 0x0000000213027225 */ /* 0x000fe200078e00ff */
[----:B------:R-:W-:-:S02]  /*52130*/  SEL R16, R16, RZ, P0 ;  /* 0x000000ff10107207 */ /* 0x000fc40000000000 */
[----:B------:R-:W-:Y:S02]  /*52140*/  SEL R7, R6, RZ, P3 ;  /* 0x000000ff06077207 */ /* 0x000fe40001800000 */
[----:B------:R-:W-:Y:S01]  /*52150*/  SEL R18, R18, RZ, P1 ;  /* 0x000000ff12127207 */ /* 0x000fe20000800000 */
[----:B------:R-:W-:Y:S01]  /*52160*/  IMAD R21, R19, R16, R21 ;  /* 0x0000001013157224 */ /* 0x000fe200078e0215 */
[----:B------:R-:W-:Y:S02]  /*52170*/  SEL R0, R5, RZ, P1 ;  /* 0x000000ff05007207 */ /* 0x000fe40000800000 */
[----:B------:R-:W-:Y:S01]  /*52180*/  SEL R13, R4, RZ, P3 ;  /* 0x000000ff040d7207 */ /* 0x000fe20001800000 */
[-C--:B------:R-:W-:Y:S01]  /*52190*/  IMAD R18, R18, R7.reuse, RZ ;  /* 0x0000000712127224 */ /* 0x080fe200078e02ff */
[----:B------:R-:W-:Y:S01]  /*521a0*/  ISETP.NE.U32.AND P0, PT, R2, -0x1, PT ;  /* 0xffffffff0200780c */ /* 0x000fe20003f05070 */
        /* <DEDUP_REMOVED lines=39> */
.L_x_505:
[----:B------:R-:W-:Y:S05]  /*52420*/  BSYNC.RECONVERGENT B0 ;  /* 0x0000000000007941 */ /* 0x000fea0003800200 */
.L_x_504:
        /* <DEDUP_REMOVED lines=26> */
[----:B------:R-:W-:Y:S02]  /*525d0*/  ISETP.NE.AND.EX P2, PT, R4, -0x1, PT, P2 ;  /* 0xffffffff0400780c */ /* 0x000fe40003f45320 */
[----:B------:R-:W-:Y:S01]  /*525e0*/  ISETP.NE.AND.EX P3, PT, R18, -0x1, PT, P3 ;  /* 0xffffffff1200780c */ /* 0x000fe20003f65330 */
[----:B------:R-:W-:Y:S01]  /*525f0*/  IMAD R21, R21, R2, RZ ;  /* 0x0000000215157224 */ /* 0x000fe200078e02ff */
[----:B------:R-:W-:Y:S02]  /*52600*/  SEL R19, R19, RZ, P0 ;  /* 0x000000ff13137207 */ /* 0x000fe40000000000 */
[----:B------:R-:W-:-:S02]  /*52610*/  SEL R16, R16, RZ, P1 ;  /* 0x000000ff10107207 */ /* 0x000fc40000800000 */
[----:B------:R-:W-:Y:S01]  /*52620*/  SEL R7, R6, RZ, P2 ;  /* 0x000000ff06077207 */ /* 0x000fe20001000000 */
[----:B------:R-:W-:Y:S01]  /*52630*/  IMAD.WIDE.U32 R2, R19, R2, RZ ;  /* 0x0000000213027225 */ /* 0x000fe200078e00ff */
[----:B------:R-:W-:Y:S02]  /*52640*/  SEL R18, R18, RZ, P3 ;  /* 0x000000ff12127207 */ /* 0x000fe40001800000 */
[----:B------:R-:W-:Y:S01]  /*52650*/  SEL R0, R5, RZ, P3 ;  /* 0x000000ff05007207 */ /* 0x000fe20001800000 */
[----:B------:R-:W-:Y:S01]  /*52660*/  IMAD R21, R19, R16, R21 ;  /* 0x0000001013157224 */ /* 0x000fe200078e0215 */
        /* <DEDUP_REMOVED lines=42> */
.L_x_507:
[----:B------:R-:W-:Y:S05]  /*52910*/  BSYNC.RECONVERGENT B0 ;  /* 0x0000000000007941 */ /* 0x000fea0003800200 */
.L_x_506:
        /* <DEDUP_REMOVED lines=78> */
.L_x_509:
[----:B------:R-:W-:Y:S05]  /*52e00*/  BSYNC.RECONVERGENT B0 ;  /* 0x0000000000007941 */ /* 0x000fea0003800200 */
.L_x_508:
        /* <DEDUP_REMOVED lines=9> */
[----:B------:R-:W-:Y:S01]  /*52ea0*/  IMAD.MOV.U32 R5, RZ, RZ, R12 ;  /* 0x000000ffff057224 */ /* 0x000fe200078e000c */
[----:B------:R-:W-:Y:S01]  /*52eb0*/  CS2R R12, SRZ ;  /* 0x00000000000c7805 */ /* 0x000fe2000001ff00 */
[----:B------:R-:W-:-:S06]  /*52ec0*/  IMAD.MOV.U32 R3, RZ, RZ, RZ ;  /* 0x000000ffff037224 */ /* 0x000fcc00078e00ff */
[----:B------:R-:W-:Y:S05]  /*52ed0*/  @!P0 BRA `(.L_x_511) ;  /* 0x0000000000c88947 */ /* 0x000fea0003800000 */
        /* <DEDUP_REMOVED lines=13> */
[----:B------:R-:W-:Y:S02]  /*52fb0*/  SEL R13, R4, RZ, P0 ;  /* 0x000000ff040d7207 */ /* 0x000fe40000000000 */
[----:B------:R-:W-:Y:S01]  /*52fc0*/  SEL R0, R5, RZ, P2 ;  /* 0x000000ff05007207 */ /* 0x000fe20001000000 */
[----:B------:R-:W-:Y:S01]  /*52fd0*/  IMAD.WIDE.U32 R4, R7, R3, RZ ;  /* 0x0000000307047225 */ /* 0x000fe200078e00ff */
[----:B------:R-:W-:-:S03]  /*52fe0*/  SEL R6, R6, RZ, P2 ;  /* 0x000000ff06067207 */ /* 0x000fc60001000000 */
        /* <DEDUP_REMOVED lines=15> */
[C---:B------:R-:W-:Y:S01]  /*530e0*/  IMAD R7, R3.reuse, R0, R7 ;  /* 0x0000000003077224 */ /* 0x040fe200078e0207 */
[----:B------:R-:W-:Y:S01]  /*530f0*/  SEL R4, R6, RZ, P0 ;  /* 0x000000ff06047207 */ /* 0x000fe20000000000 */
[----:B------:R-:W-:-:S04]  /*53100*/  IMAD.WIDE.U32 R2, R3, R3, RZ ;  /* 0x0000000303027225 */ /* 0x000fc800078e00ff */
[-C--:B------:R-:W-:Y:S02]  /*53110*/  IMAD R6, R4, R5.reuse, RZ ;  /* 0x0000000504067224 */ /* 0x080fe400078e02ff */
[----:B------:R-:W-:Y:S02]  /*53120*/  IMAD.IADD R3, R3, 0x1, R7 ;  /* 0x0000000103037824 */ /* 0x000fe400078e0207 */
[C---:B------:R-:W-:Y:S02]  /*53130*/  IMAD.SHL.U32 R0, R2.reuse, 0x2, RZ ;  /* 0x0000000202007824 */ /* 0x040fe400078e00ff */
[C---:B------:R-:W-:Y:S01]  /*53140*/  IMAD.WIDE.U32 R12, R5.reuse, R5, RZ ;  /* 0x00000005050c7225 */ /* 0x040fe200078e00ff */
[----:B------:R-:W-:Y:S02]  /*53150*/  SHF.L.U64.HI R2, R2, 0x1, R3 ;  /* 0x0000000102027819 */ /* 0x000fe40000010203 */
[----:B------:R-:W-:Y:S01]  /*53160*/  ISETP.NE.U32.AND P0, PT, R0, -0x1, PT ;  /* 0xffffffff0000780c */ /* 0x000fe20003f05070 */
[----:B------:R-:W-:-:S02]  /*53170*/  IMAD R7, R5, R4, R6 ;  /* 0x0000000405077224 */ /* 0x000fc400078e0206 */
[----:B------:R-:W-:Y:S01]  /*53180*/  IMAD.SHL.U32 R14, R12, 0x2, RZ ;  /* 0x000000020c0e7824 */ /* 0x000fe200078e00ff */
[----:B------:R-:W-:Y:S01]  /*53190*/  ISETP.NE.AND.EX P0, PT, R2, -0x1, PT, P0 ;  /* 0xffffffff0200780c */ /* 0x000fe20003f05300 */
[----:B------:R-:W-:Y:S02]  /*531a0*/  IMAD.IADD R3, R13, 0x1, R7 ;  /* 0x000000010d037824 */ /* 0x000fe400078e0207 */
[----:B------:R-:W-:Y:S01]  /*531b0*/  IMAD R5, R14, R5, RZ ;  /* 0x000000050e057224 */ /* 0x000fe200078e02ff */
[----:B------:R-:W-:Y:S02]  /*531c0*/  SEL R13, R0, RZ, P0 ;  /* 0x000000ff000d7207 */ /* 0x000fe40000000000 */
[----:B------:R-:W-:Y:S01]  /*531d0*/  SHF.L.U64.HI R12, R12, 0x1, R3 ;  /* 0x000000010c0c7819 */ /* 0x000fe20000010203 */
[----:B------:R-:W-:Y:S01]  /*531e0*/  IMAD.SHL.U32 R3, R5, 0x4, RZ ;  /* 0x0000000405037824 */ /* 0x000fe200078e00ff */
[----:B------:R-:W-:-:S07]  /*531f0*/  SEL R15, R2, RZ, P0 ;  /* 0x000000ff020f7207 */ /* 0x000fce0000000000 */
.L_x_511:
[----:B------:R-:W-:Y:S05]  /*53200*/  BSYNC.RECONVERGENT B0 ;  /* 0x0000000000007941 */ /* 0x000fea0003800200 */
.L_x_510:
[----:B------:R-:W0:Y:S01]  /*53210*/  LDCU.64 UR6, c[0x0][0x388] ;  /* 0x00007100ff0677ac */ /* 0x000e220008000a00 */
[----:B------:R-:W-:Y:S01]  /*53220*/  IMAD R17, R17, 0x21, RZ ;  /* 0x0000002111117824 */ /* 0x000fe200078e02ff */
[----:B------:R-:W-:Y:S01]  /*53230*/  LOP3.LUT R3, R3, 0x1, RZ, 0xc0, !PT ;  /* 0x0000000103037812 */ /* 0x000fe200078ec0ff */
[----:B------:R1:W-:Y:S01]  /*53240*/  STL.128 [R1+0x10], R8 ;  /* 0x0000100801007387 */ /* 0x0003e20000100c00 */
[--C-:B------:R-:W-:Y:S02]  /*53250*/  SHF.R.U64 R21, R14, 0x18, R12.reuse ;  /* 0x000000180e157819 */ /* 0x100fe4000000120c */
[----:B------:R-:W-:Y:S02]  /*53260*/  SHF.R.U32.HI R19, RZ, 0x18, R12 ;  /* 0x00000018ff137819 */ /* 0x000fe4000001160c */
[--C-:B------:R-:W-:Y:S02]  /*53270*/  SHF.R.U64 R2, R13, 0x18, R15.reuse ;  /* 0x000000180d027819 */ /* 0x100fe4000000120f */
[----:B------:R-:W-:-:S02]  /*53280*/  SHF.R.U32.HI R0, RZ, 0x18, R15 ;  /* 0x00000018ff007819 */ /* 0x000fc4000001160f */
[C-C-:B------:R-:W-:Y:S02]  /*53290*/  SHF.R.U64 R5, R14.reuse, 0x8, R12.reuse ;  /* 0x000000080e057819 */ /* 0x140fe4000000120c */
[----:B------:R-:W-:Y:S02]  /*532a0*/  SHF.R.U64 R4, R14, 0x10, R12 ;  /* 0x000000100e047819 */ /* 0x000fe4000000120c */
[C---:B0-----:R-:W-:Y:S02]  /*532b0*/  IADD3 R6, P0, PT, R17.reuse, UR6, RZ ;  /* 0x0000000611067c10 */ /* 0x041fe4000ff1e0ff */
[----:B-1----:R-:W-:Y:S02]  /*532c0*/  SHF.R.U32.HI R11, RZ, 0x8, R15 ;  /* 0x00000008ff0b7819 */ /* 0x002fe4000001160f */
[----:B------:R-:W-:Y:S02]  /*532d0*/  LEA.HI.X.SX32 R7, R17, UR7, 0x1, P0 ;  /* 0x0000000711077c11 */ /* 0x000fe400080f0eff */
[----:B------:R-:W-:-:S02]  /*532e0*/  LOP3.LUT R17, R3, 0x2, RZ, 0xfc, !PT ;  /* 0x0000000203117812 */ /* 0x000fc400078efcff */
[----:B------:R-:W-:Y:S01]  /*532f0*/  SHF.R.U32.HI R3, RZ, 0x8, R12 ;  /* 0x00000008ff037819 */ /* 0x000fe2000001160c */
[----:B------:R0:W-:Y:S01]  /*53300*/  STG.E.U8 desc[UR4][R6.64+0x4], R21 ;  /* 0x0000041506007986 */ /* 0x0001e2000c101104 */
[----:B------:R-:W-:-:S03]  /*53310*/  SHF.R.U32.HI R9, RZ, 0x10, R15 ;  /* 0x00000010ff097819 */ /* 0x000fc6000001160f */
[----:B------:R1:W-:Y:S04]  /*53320*/  STG.E.U8 desc[UR4][R6.64], R17 ;  /* 0x0000001106007986 */ /* 0x0003e8000c101104 */
[----:B------:R2:W-:Y:S01]  /*53330*/  STG.E.U8 desc[UR4][R6.64+0x8], R19 ;  /* 0x0000081306007986 */ /* 0x0005e2000c101104 */
[----:B0-----:R-:W-:-:S03]  /*53340*/  SHF.R.U32.HI R21, RZ, 0x10, R12 ;  /* 0x00000010ff157819 */ /* 0x001fc6000001160c */
[----:B------:R-:W-:Y:S01]  /*53350*/  STG.E.U8 desc[UR4][R6.64+0x1], R14 ;  /* 0x0000010e06007986 */ /* 0x000fe2000c101104 */
[----:B-1----:R-:W-:-:S03]  /*53360*/  SHF.R.U64 R17, R13, 0x10, R15 ;  /* 0x000000100d117819 */ /* 0x002fc6000000120f */
[----:B------:R-:W-:Y:S01]  /*53370*/  STG.E.U8 desc[UR4][R6.64+0xc], R2 ;  /* 0x00000c0206007986 */ /* 0x000fe2000c101104 */
[----:B--2---:R-:W-:-:S03]  /*53380*/  SHF.R.U64 R19, R13, 0x8, R15 ;  /* 0x000000080d137819 */ /* 0x004fc6000000120f */
[----:B------:R-:W-:Y:S04]  /*53390*/  STG.E.U8 desc[UR4][R6.64+0x10], R0 ;  /* 0x0000100006007986 */ /* 0x000fe8000c101104 */
        /* <DEDUP_REMOVED lines=11> */
[----:B------:R-:W-:Y:S04]  /*53450*/  STG.E.U8 desc[UR4][R6.64+0x11], RZ ;  /* 0x000011ff06007986 */ /* 0x000fe8000c101104 */
        /* <DEDUP_REMOVED lines=14> */
[----:B------:R-:W-:Y:S01]  /*53540*/  STG.E.U8 desc[UR4][R6.64+0x20], RZ ;  /* 0x000020ff06007986 */ /* 0x000fe2000c101104 */
[----:B------:R-:W-:Y:S05]  /*53550*/  EXIT ;  /* 0x000000000000794d */ /* 0x000fea0003800000 */
.L_x_512:
[----:B------:R-:W-:-:S00]  /*53560*/  BRA `(.L_x_512) ;  /* 0xfffffffc00fc7947 */ /* 0x000fc0000383ffff */
[----:B------:R-:W-:-:S00]  /*53570*/  NOP ;  /* 0x0000000000007918 */ /* 0x000fc00000000000 */
        /* <DEDUP_REMOVED lines=8> */
.L_x_513:


//--------------------- .nv.shared.reserved.0     --------------------------
	.section	.nv.shared.reserved.0,"aw",@nobits
	.weak		__nv_reservedSMEM_offset_0_alias
	.size		__nv_reservedSMEM_offset_0_alias, 0, 64
	.other		__nv_reservedSMEM_offset_0_alias,@"STO_CUDA_RESERVED_SHARED STV_DEFAULT"
__nv_reservedSMEM_offset_0_alias:
	.zero		0
	.zero		64


//--------------------- .nv.constant0.generate_keypair --------------------------
	.section	.nv.constant0.generate_keypair,"a",@progbits
	.sectionflags	@""
	.align	4
.nv.constant0.generate_keypair:
	.zero		916


//--------------------- SYMBOLS --------------------------

	.type		.nv.reservedSmem.offset0,@object
	.size		.nv.reservedSmem.offset0,0x4
